//
// Generated by NVIDIA NVVM Compiler
//
// Compiler Build ID: CL-36424714
// Cuda compilation tools, release 13.0, V13.0.88
// Based on NVVM 20.0.0
//

.version 9.0
.target sm_100
.address_size 64

	// .globl	_Z17RNA_CalcularSaidaP10redeNeurali
// _ZZ17RNA_CalcularSaidaP10redeNeuraliE9Somatorio has been demoted

.visible .entry _Z17RNA_CalcularSaidaP10redeNeurali(
	.param .u64 .ptr .align 1 _Z17RNA_CalcularSaidaP10redeNeurali_param_0,
	.param .u32 _Z17RNA_CalcularSaidaP10redeNeurali_param_1
)
{
	.reg .pred 	%p<30>;
	.reg .b32 	%r<69>;
	.reg .b64 	%rd<98>;
	.reg .b64 	%fd<158>;
	// demoted variable
	.shared .align 8 .f64 _ZZ17RNA_CalcularSaidaP10redeNeuraliE9Somatorio;
	ld.param.u64 	%rd28, [_Z17RNA_CalcularSaidaP10redeNeurali_param_0];
	cvta.to.global.u64 	%rd1, %rd28;
	mov.u32 	%r1, %tid.x;
	mov.u32 	%r42, %ctaid.x;
	mov.u32 	%r2, %ntid.x;
	mul.lo.s32 	%r3, %r42, %r2;
	setp.lt.u32 	%p1, %r2, 2;
	@%p1 bra 	$L__BB0_12;
	add.s32 	%r4, %r3, %r1;
	mov.b32 	%r56, 1;
$L__BB0_2:
	ld.global.u32 	%r6, [%rd1+8];
	setp.lt.s32 	%p2, %r6, 1;
	ld.global.u64 	%rd2, [%rd1+16];
	mov.f64 	%fd147, 0d0000000000000000;
	@%p2 bra 	$L__BB0_10;
	ld.global.u64 	%rd29, [%rd1];
	cvta.to.global.u64 	%rd3, %rd29;
	cvta.to.global.u64 	%rd4, %rd2;
	add.s32 	%r7, %r4, %r56;
	and.b32  	%r8, %r6, 3;
	setp.lt.u32 	%p3, %r6, 4;
	mov.b32 	%r58, 0;
	mov.f64 	%fd147, 0d0000000000000000;
	@%p3 bra 	$L__BB0_6;
	and.b32  	%r58, %r6, 2147483644;
	ld.global.u64 	%rd30, [%rd4];
	cvta.to.global.u64 	%rd31, %rd30;
	mul.wide.u32 	%rd32, %r7, 32;
	add.s64 	%rd33, %rd31, %rd32;
	ld.global.u64 	%rd34, [%rd33];
	cvta.to.global.u64 	%rd5, %rd34;
	mov.b32 	%r57, 0;
	mov.f64 	%fd147, 0d0000000000000000;
$L__BB0_5:
	mul.wide.u32 	%rd35, %r57, 32;
	add.s64 	%rd36, %rd3, %rd35;
	ld.global.f64 	%fd28, [%rd36+16];
	mul.wide.u32 	%rd37, %r57, 8;
	add.s64 	%rd38, %rd5, %rd37;
	ld.global.f64 	%fd29, [%rd38];
	fma.rn.f64 	%fd30, %fd28, %fd29, %fd147;
	ld.global.f64 	%fd31, [%rd36+48];
	ld.global.f64 	%fd32, [%rd38+8];
	fma.rn.f64 	%fd33, %fd31, %fd32, %fd30;
	ld.global.f64 	%fd34, [%rd36+80];
	ld.global.f64 	%fd35, [%rd38+16];
	fma.rn.f64 	%fd36, %fd34, %fd35, %fd33;
	ld.global.f64 	%fd37, [%rd36+112];
	ld.global.f64 	%fd38, [%rd38+24];
	fma.rn.f64 	%fd147, %fd37, %fd38, %fd36;
	add.s32 	%r57, %r57, 4;
	setp.ne.s32 	%p4, %r57, %r58;
	@%p4 bra 	$L__BB0_5;
$L__BB0_6:
	setp.eq.s32 	%p5, %r8, 0;
	@%p5 bra 	$L__BB0_10;
	mul.wide.u32 	%rd39, %r58, 32;
	add.s64 	%rd40, %rd3, %rd39;
	add.s64 	%rd6, %rd40, 16;
	ld.global.f64 	%fd39, [%rd40+16];
	ld.global.u64 	%rd41, [%rd4];
	cvta.to.global.u64 	%rd42, %rd41;
	mul.wide.u32 	%rd43, %r7, 32;
	add.s64 	%rd44, %rd42, %rd43;
	ld.global.u64 	%rd45, [%rd44];
	cvta.to.global.u64 	%rd46, %rd45;
	mul.wide.u32 	%rd47, %r58, 8;
	add.s64 	%rd7, %rd46, %rd47;
	ld.global.f64 	%fd40, [%rd7];
	fma.rn.f64 	%fd147, %fd39, %fd40, %fd147;
	setp.eq.s32 	%p6, %r8, 1;
	@%p6 bra 	$L__BB0_10;
	ld.global.f64 	%fd41, [%rd6+32];
	ld.global.f64 	%fd42, [%rd7+8];
	fma.rn.f64 	%fd147, %fd41, %fd42, %fd147;
	setp.eq.s32 	%p7, %r8, 2;
	@%p7 bra 	$L__BB0_10;
	ld.global.f64 	%fd43, [%rd6+64];
	ld.global.f64 	%fd44, [%rd7+16];
	fma.rn.f64 	%fd147, %fd43, %fd44, %fd147;
$L__BB0_10:
	setp.lt.f64 	%p8, %fd147, 0d0000000000000000;
	selp.f64 	%fd45, 0d0000000000000000, %fd147, %p8;
	cvta.to.global.u64 	%rd48, %rd2;
	ld.global.u64 	%rd49, [%rd48];
	cvta.to.global.u64 	%rd50, %rd49;
	add.s32 	%r46, %r4, %r56;
	mul.wide.u32 	%rd51, %r46, 32;
	add.s64 	%rd52, %rd50, %rd51;
	st.global.f64 	[%rd52+16], %fd45;
	shl.b32 	%r56, %r56, 1;
	setp.lt.u32 	%p9, %r56, %r2;
	@%p9 bra 	$L__BB0_2;
	st.shared.f64 	[_ZZ17RNA_CalcularSaidaP10redeNeuraliE9Somatorio], %fd147;
$L__BB0_12:
	bar.sync 	0;
	ld.global.u32 	%r63, [%rd1+40];
	setp.lt.s32 	%p10, %r63, 2;
	mov.b64 	%rd95, 0;
	@%p10 bra 	$L__BB0_24;
	add.s32 	%r15, %r3, %r1;
	mov.b32 	%r60, 1;
$L__BB0_14:
	mov.u32 	%r17, %r60;
	setp.lt.u32 	%p11, %r2, 2;
	@%p11 bra 	$L__BB0_22;
	mov.b32 	%r61, 1;
	mul.wide.u32 	%rd56, %r17, 16;
$L__BB0_16:
	ld.global.u64 	%rd54, [%rd1+16];
	cvta.to.global.u64 	%rd55, %rd54;
	add.s64 	%rd57, %rd55, %rd56;
	add.s64 	%rd8, %rd57, 8;
	ld.global.u32 	%r19, [%rd57+-8];
	setp.gt.s32 	%p12, %r19, 0;
	@%p12 bra 	$L__BB0_18;
	ld.global.u64 	%rd94, [%rd8+-8];
	mov.f64 	%fd149, 0d0000000000000000;
	bra.uni 	$L__BB0_20;
$L__BB0_18:
	add.s32 	%r50, %r15, %r61;
	ld.global.u64 	%rd58, [%rd8+-24];
	ld.global.u64 	%rd94, [%rd8+-8];
	cvta.to.global.u64 	%rd59, %rd94;
	mul.wide.u32 	%rd60, %r50, 32;
	add.s64 	%rd61, %rd59, %rd60;
	ld.global.u64 	%rd62, [%rd61];
	cvta.to.global.u64 	%rd11, %rd58;
	cvta.to.global.u64 	%rd12, %rd62;
	mov.b32 	%r62, 0;
	mov.f64 	%fd149, 0d0000000000000000;
$L__BB0_19:
	mul.wide.u32 	%rd63, %r62, 32;
	add.s64 	%rd64, %rd11, %rd63;
	ld.global.f64 	%fd48, [%rd64+16];
	mul.wide.u32 	%rd65, %r62, 8;
	add.s64 	%rd66, %rd12, %rd65;
	ld.global.f64 	%fd49, [%rd66];
	fma.rn.f64 	%fd149, %fd48, %fd49, %fd149;
	add.s32 	%r62, %r62, 1;
	setp.lt.s32 	%p13, %r62, %r19;
	@%p13 bra 	$L__BB0_19;
$L__BB0_20:
	setp.lt.f64 	%p14, %fd149, 0d0000000000000000;
	selp.f64 	%fd50, 0d0000000000000000, %fd149, %p14;
	cvta.to.global.u64 	%rd67, %rd94;
	add.s32 	%r51, %r15, %r61;
	mul.wide.u32 	%rd68, %r51, 32;
	add.s64 	%rd69, %rd67, %rd68;
	st.global.f64 	[%rd69+16], %fd50;
	shl.b32 	%r61, %r61, 1;
	setp.lt.u32 	%p15, %r61, %r2;
	@%p15 bra 	$L__BB0_16;
	ld.global.u32 	%r63, [%rd1+40];
$L__BB0_22:
	add.s32 	%r60, %r17, 1;
	setp.lt.s32 	%p16, %r60, %r63;
	@%p16 bra 	$L__BB0_14;
	cvt.u64.u32 	%rd95, %r17;
$L__BB0_24:
	setp.lt.u32 	%p17, %r2, 2;
	mov.b64 	%rd70, 0;
	st.shared.u64 	[_ZZ17RNA_CalcularSaidaP10redeNeuraliE9Somatorio], %rd70;
	@%p17 bra 	$L__BB0_41;
	add.s32 	%r26, %r3, %r1;
	mov.b32 	%r64, 1;
	shl.b64 	%rd73, %rd95, 4;
$L__BB0_26:
	ld.global.u64 	%rd71, [%rd1+16];
	cvta.to.global.u64 	%rd72, %rd71;
	add.s64 	%rd74, %rd72, %rd73;
	add.s64 	%rd16, %rd74, 8;
	ld.global.u32 	%r28, [%rd74+8];
	setp.lt.s32 	%p18, %r28, 1;
	ld.global.u64 	%rd17, [%rd1+24];
	mov.f64 	%fd157, 0d0000000000000000;
	@%p18 bra 	$L__BB0_40;
	ld.global.u64 	%rd75, [%rd16+-8];
	cvta.to.global.u64 	%rd18, %rd75;
	cvta.to.global.u64 	%rd76, %rd17;
	add.s32 	%r54, %r26, %r64;
	mul.wide.u32 	%rd77, %r54, 32;
	add.s64 	%rd78, %rd76, %rd77;
	ld.global.u64 	%rd79, [%rd78];
	cvta.to.global.u64 	%rd19, %rd79;
	and.b32  	%r29, %r28, 15;
	setp.lt.u32 	%p19, %r28, 16;
	mov.f64 	%fd157, 0d0000000000000000;
	mov.b32 	%r67, 0;
	@%p19 bra 	$L__BB0_30;
	and.b32  	%r67, %r28, 2147483632;
	neg.s32 	%r65, %r67;
	add.s64 	%rd97, %rd18, 272;
	add.s64 	%rd96, %rd19, 64;
	mov.f64 	%fd157, 0d0000000000000000;
$L__BB0_29:
	.pragma "nounroll";
	ld.global.f64 	%fd55, [%rd97+-256];
	ld.global.f64 	%fd56, [%rd96+-64];
	fma.rn.f64 	%fd57, %fd55, %fd56, %fd157;
	ld.global.f64 	%fd58, [%rd97+-224];
	ld.global.f64 	%fd59, [%rd96+-56];
	fma.rn.f64 	%fd60, %fd58, %fd59, %fd57;
	ld.global.f64 	%fd61, [%rd97+-192];
	ld.global.f64 	%fd62, [%rd96+-48];
	fma.rn.f64 	%fd63, %fd61, %fd62, %fd60;
	ld.global.f64 	%fd64, [%rd97+-160];
	ld.global.f64 	%fd65, [%rd96+-40];
	fma.rn.f64 	%fd66, %fd64, %fd65, %fd63;
	ld.global.f64 	%fd67, [%rd97+-128];
	ld.global.f64 	%fd68, [%rd96+-32];
	fma.rn.f64 	%fd69, %fd67, %fd68, %fd66;
	ld.global.f64 	%fd70, [%rd97+-96];
	ld.global.f64 	%fd71, [%rd96+-24];
	fma.rn.f64 	%fd72, %fd70, %fd71, %fd69;
	ld.global.f64 	%fd73, [%rd97+-64];
	ld.global.f64 	%fd74, [%rd96+-16];
	fma.rn.f64 	%fd75, %fd73, %fd74, %fd72;
	ld.global.f64 	%fd76, [%rd97+-32];
	ld.global.f64 	%fd77, [%rd96+-8];
	fma.rn.f64 	%fd78, %fd76, %fd77, %fd75;
	ld.global.f64 	%fd79, [%rd97];
	ld.global.f64 	%fd80, [%rd96];
	fma.rn.f64 	%fd81, %fd79, %fd80, %fd78;
	ld.global.f64 	%fd82, [%rd97+32];
	ld.global.f64 	%fd83, [%rd96+8];
	fma.rn.f64 	%fd84, %fd82, %fd83, %fd81;
	ld.global.f64 	%fd85, [%rd97+64];
	ld.global.f64 	%fd86, [%rd96+16];
	fma.rn.f64 	%fd87, %fd85, %fd86, %fd84;
	ld.global.f64 	%fd88, [%rd97+96];
	ld.global.f64 	%fd89, [%rd96+24];
	fma.rn.f64 	%fd90, %fd88, %fd89, %fd87;
	ld.global.f64 	%fd91, [%rd97+128];
	ld.global.f64 	%fd92, [%rd96+32];
	fma.rn.f64 	%fd93, %fd91, %fd92, %fd90;
	ld.global.f64 	%fd94, [%rd97+160];
	ld.global.f64 	%fd95, [%rd96+40];
	fma.rn.f64 	%fd96, %fd94, %fd95, %fd93;
	ld.global.f64 	%fd97, [%rd97+192];
	ld.global.f64 	%fd98, [%rd96+48];
	fma.rn.f64 	%fd99, %fd97, %fd98, %fd96;
	ld.global.f64 	%fd100, [%rd97+224];
	ld.global.f64 	%fd101, [%rd96+56];
	fma.rn.f64 	%fd157, %fd100, %fd101, %fd99;
	add.s32 	%r65, %r65, 16;
	add.s64 	%rd97, %rd97, 512;
	add.s64 	%rd96, %rd96, 128;
	setp.ne.s32 	%p20, %r65, 0;
	@%p20 bra 	$L__BB0_29;
$L__BB0_30:
	setp.eq.s32 	%p21, %r29, 0;
	@%p21 bra 	$L__BB0_40;
	and.b32  	%r35, %r28, 7;
	setp.lt.u32 	%p22, %r29, 8;
	@%p22 bra 	$L__BB0_33;
	mul.wide.u32 	%rd80, %r67, 32;
	add.s64 	%rd81, %rd18, %rd80;
	ld.global.f64 	%fd103, [%rd81+16];
	mul.wide.u32 	%rd82, %r67, 8;
	add.s64 	%rd83, %rd19, %rd82;
	ld.global.f64 	%fd104, [%rd83];
	fma.rn.f64 	%fd105, %fd103, %fd104, %fd157;
	ld.global.f64 	%fd106, [%rd81+48];
	ld.global.f64 	%fd107, [%rd83+8];
	fma.rn.f64 	%fd108, %fd106, %fd107, %fd105;
	ld.global.f64 	%fd109, [%rd81+80];
	ld.global.f64 	%fd110, [%rd83+16];
	fma.rn.f64 	%fd111, %fd109, %fd110, %fd108;
	ld.global.f64 	%fd112, [%rd81+112];
	ld.global.f64 	%fd113, [%rd83+24];
	fma.rn.f64 	%fd114, %fd112, %fd113, %fd111;
	ld.global.f64 	%fd115, [%rd81+144];
	ld.global.f64 	%fd116, [%rd83+32];
	fma.rn.f64 	%fd117, %fd115, %fd116, %fd114;
	ld.global.f64 	%fd118, [%rd81+176];
	ld.global.f64 	%fd119, [%rd83+40];
	fma.rn.f64 	%fd120, %fd118, %fd119, %fd117;
	ld.global.f64 	%fd121, [%rd81+208];
	ld.global.f64 	%fd122, [%rd83+48];
	fma.rn.f64 	%fd123, %fd121, %fd122, %fd120;
	ld.global.f64 	%fd124, [%rd81+240];
	ld.global.f64 	%fd125, [%rd83+56];
	fma.rn.f64 	%fd157, %fd124, %fd125, %fd123;
	add.s32 	%r67, %r67, 8;
$L__BB0_33:
	setp.eq.s32 	%p23, %r35, 0;
	@%p23 bra 	$L__BB0_40;
	and.b32  	%r38, %r28, 3;
	setp.lt.u32 	%p24, %r35, 4;
	@%p24 bra 	$L__BB0_36;
	mul.wide.u32 	%rd84, %r67, 32;
	add.s64 	%rd85, %rd18, %rd84;
	ld.global.f64 	%fd127, [%rd85+16];
	mul.wide.u32 	%rd86, %r67, 8;
	add.s64 	%rd87, %rd19, %rd86;
	ld.global.f64 	%fd128, [%rd87];
	fma.rn.f64 	%fd129, %fd127, %fd128, %fd157;
	ld.global.f64 	%fd130, [%rd85+48];
	ld.global.f64 	%fd131, [%rd87+8];
	fma.rn.f64 	%fd132, %fd130, %fd131, %fd129;
	ld.global.f64 	%fd133, [%rd85+80];
	ld.global.f64 	%fd134, [%rd87+16];
	fma.rn.f64 	%fd135, %fd133, %fd134, %fd132;
	ld.global.f64 	%fd136, [%rd85+112];
	ld.global.f64 	%fd137, [%rd87+24];
	fma.rn.f64 	%fd157, %fd136, %fd137, %fd135;
	add.s32 	%r67, %r67, 4;
$L__BB0_36:
	setp.eq.s32 	%p25, %r38, 0;
	@%p25 bra 	$L__BB0_40;
	mul.wide.u32 	%rd88, %r67, 32;
	add.s64 	%rd89, %rd18, %rd88;
	add.s64 	%rd26, %rd89, 16;
	ld.global.f64 	%fd138, [%rd89+16];
	mul.wide.u32 	%rd90, %r67, 8;
	add.s64 	%rd27, %rd19, %rd90;
	ld.global.f64 	%fd139, [%rd27];
	fma.rn.f64 	%fd157, %fd138, %fd139, %fd157;
	setp.eq.s32 	%p26, %r38, 1;
	@%p26 bra 	$L__BB0_40;
	ld.global.f64 	%fd140, [%rd26+32];
	ld.global.f64 	%fd141, [%rd27+8];
	fma.rn.f64 	%fd157, %fd140, %fd141, %fd157;
	setp.eq.s32 	%p27, %r38, 2;
	@%p27 bra 	$L__BB0_40;
	ld.global.f64 	%fd142, [%rd26+64];
	ld.global.f64 	%fd143, [%rd27+16];
	fma.rn.f64 	%fd157, %fd142, %fd143, %fd157;
$L__BB0_40:
	setp.lt.f64 	%p28, %fd157, 0d0000000000000000;
	selp.f64 	%fd144, 0d0000000000000000, %fd157, %p28;
	cvta.to.global.u64 	%rd91, %rd17;
	add.s32 	%r55, %r26, %r64;
	mul.wide.u32 	%rd92, %r55, 32;
	add.s64 	%rd93, %rd91, %rd92;
	st.global.f64 	[%rd93+16], %fd144;
	shl.b32 	%r64, %r64, 1;
	setp.lt.u32 	%p29, %r64, %r2;
	@%p29 bra 	$L__BB0_26;
$L__BB0_41:
	ret;

}


// ===== COMPILED SASS (sm_100) =====

	.target	sm_100

	.elftype	@"ET_EXEC"


//--------------------- .note.nv.tkinfo           --------------------------
	.section	.note.nv.tkinfo,"",@"SHT_NOTE"
	.sectionflags	@"SHF_NOTE_NV_TKINFO"
	.tkinfo
        /*0018*/ 	.word	0x00000002
        /*0030*/ 	.string	""
        /*0030*/ 	.string	"ptxas"
        /*0030*/ 	.string	"Cuda compilation tools, release 13.0, V13.0.88"
        /*0030*/ 	.string	"Build cuda_13.0.r13.0/compiler.36424714_0"
        /*0030*/ 	.string	"-arch sm_100 -m 64 "



//--------------------- .note.nv.cuinfo           --------------------------
	.section	.note.nv.cuinfo,"",@"SHT_NOTE"
	.sectionflags	@"SHF_NOTE_NV_CUINFO"
        /*0018*/ 	.short	0x0002
        /*001a*/ 	.short	0x0064
        /*001c*/ 	.short	0x0082
	.zero		2


//--------------------- .nv.info                  --------------------------
	.section	.nv.info,"",@"SHT_CUDA_INFO"
	.align	4


	//----- nvinfo : EIATTR_REGCOUNT
	.align		4
        /*0000*/ 	.byte	0x04, 0x2f
        /*0002*/ 	.short	(.L_1 - .L_0)
	.align		4
.L_0:
        /*0004*/ 	.word	index@(_Z17RNA_CalcularSaidaP10redeNeurali)
        /*0008*/ 	.word	0x00000020


	//----- nvinfo : EIATTR_FRAME_SIZE
	.align		4
.L_1:
        /*000c*/ 	.byte	0x04, 0x11
        /*000e*/ 	.short	(.L_3 - .L_2)
	.align		4
.L_2:
        /*0010*/ 	.word	index@(_Z17RNA_CalcularSaidaP10redeNeurali)
        /*0014*/ 	.word	0x00000000


	//----- nvinfo : EIATTR_MIN_STACK_SIZE
	.align		4
.L_3:
        /*0018*/ 	.byte	0x04, 0x12
        /*001a*/ 	.short	(.L_5 - .L_4)
	.align		4
.L_4:
        /*001c*/ 	.word	index@(_Z17RNA_CalcularSaidaP10redeNeurali)
        /*0020*/ 	.word	0x00000000
.L_5:


//--------------------- .nv.compat                --------------------------
	.section	.nv.compat,"",@"SHT_CUDA_COMPAT_INFO"
	.align	4
        /*0000*/ 	.byte	0x02, 0x09, 0x00, 0x00, 0x02, 0x02, 0x01, 0x00, 0x02, 0x05, 0x05, 0x00, 0x03, 0x07, 0x01, 0x01
        /*0010*/ 	.byte	0x02, 0x03, 0x00, 0x00, 0x02, 0x06, 0x01, 0x00, 0x04, 0x0b, 0x08, 0x00, 0x01, 0x00, 0x00, 0x00
        /*0020*/ 	.byte	0x00, 0x00, 0x00, 0x00


//--------------------- .nv.info._Z17RNA_CalcularSaidaP10redeNeurali --------------------------
	.section	.nv.info._Z17RNA_CalcularSaidaP10redeNeurali,"",@"SHT_CUDA_INFO"
	.sectionflags	@""
	.align	4


	//----- nvinfo : EIATTR_CUDA_API_VERSION
	.align		4
        /*0000*/ 	.byte	0x04, 0x37
        /*0002*/ 	.short	(.L_7 - .L_6)
.L_6:
        /*0004*/ 	.word	0x00000082


	//----- nvinfo : EIATTR_KPARAM_INFO
	.align		4
.L_7:
        /*0008*/ 	.byte	0x04, 0x17
        /*000a*/ 	.short	(.L_9 - .L_8)
.L_8:
        /*000c*/ 	.word	0x00000000
        /*0010*/ 	.short	0x0001
        /*0012*/ 	.short	0x0008
        /*0014*/ 	.byte	0x00, 0xf0, 0x11, 0x00


	//----- nvinfo : EIATTR_KPARAM_INFO
	.align		4
.L_9:
        /*0018*/ 	.byte	0x04, 0x17
        /*001a*/ 	.short	(.L_11 - .L_10)
.L_10:
        /*001c*/ 	.word	0x00000000
        /*0020*/ 	.short	0x0000
        /*0022*/ 	.short	0x0000
        /*0024*/ 	.byte	0x00, 0xf5, 0x21, 0x00


	//----- nvinfo : EIATTR_SPARSE_MMA_MASK
	.align		4
.L_11:
        /*0028*/ 	.byte	0x03, 0x50
        /*002a*/ 	.short	0x0000


	//----- nvinfo : EIATTR_MAXREG_COUNT
	.align		4
        /*002c*/ 	.byte	0x03, 0x1b
        /*002e*/ 	.short	0x00ff


	//----- nvinfo : EIATTR_NUM_BARRIERS
	.align		4
        /*0030*/ 	.byte	0x02, 0x4c
        /*0032*/ 	.byte	0x01
	.zero		1


	//----- nvinfo : EIATTR_MERCURY_ISA_VERSION
	.align		4
        /*0034*/ 	.byte	0x03, 0x5f
        /*0036*/ 	.short	0x0101


	//----- nvinfo : EIATTR_VRC_CTA_INIT_COUNT
	.align		4
        /*0038*/ 	.byte	0x02, 0x4a
	.zero		1
	.zero		1


	//----- nvinfo : EIATTR_EXIT_INSTR_OFFSETS
	.align		4
        /*003c*/ 	.byte	0x04, 0x1c
        /*003e*/ 	.short	(.L_13 - .L_12)


	//   ....[0]....
.L_12:
        /*0040*/ 	.word	0x000011f0


	//   ....[1]....
        /*0044*/ 	.word	0x00001c50


	//----- nvinfo : EIATTR_CBANK_PARAM_SIZE
	.align		4
.L_13:
        /*0048*/ 	.byte	0x03, 0x19
        /*004a*/ 	.short	0x000c


	//----- nvinfo : EIATTR_PARAM_CBANK
	.align		4
        /*004c*/ 	.byte	0x04, 0x0a
        /*004e*/ 	.short	(.L_15 - .L_14)
	.align		4
.L_14:
        /*0050*/ 	.word	index@(.nv.constant0._Z17RNA_CalcularSaidaP10redeNeurali)
        /*0054*/ 	.short	0x0380
        /*0056*/ 	.short	0x000c


	//----- nvinfo : EIATTR_SW_WAR
	.align		4
.L_15:
        /*0058*/ 	.byte	0x04, 0x36
        /*005a*/ 	.short	(.L_17 - .L_16)
.L_16:
        /*005c*/ 	.word	0x00000008
.L_17:


//--------------------- .nv.callgraph             --------------------------
	.section	.nv.callgraph,"",@"SHT_CUDA_CALLGRAPH"
	.align	4
	.sectionentsize	8
	.align		4
        /*0000*/ 	.word	0x00000000
	.align		4
        /*0004*/ 	.word	0xffffffff
	.align		4
        /*0008*/ 	.word	0x00000000
	.align		4
        /*000c*/ 	.word	0xfffffffe
	.align		4
        /*0010*/ 	.word	0x00000000
	.align		4
        /*0014*/ 	.word	0xfffffffd
	.align		4
        /*0018*/ 	.word	0x00000000
	.align		4
        /*001c*/ 	.word	0xfffffffc


//--------------------- .text._Z17RNA_CalcularSaidaP10redeNeurali --------------------------
	.section	.text._Z17RNA_CalcularSaidaP10redeNeurali,"ax",@progbits
	.align	128
        .global         _Z17RNA_CalcularSaidaP10redeNeurali
        .type           _Z17RNA_CalcularSaidaP10redeNeurali,@function
        .size           _Z17RNA_CalcularSaidaP10redeNeurali,(.L_x_24 - _Z17RNA_CalcularSaidaP10redeNeurali)
        .other          _Z17RNA_CalcularSaidaP10redeNeurali,@"STO_CUDA_ENTRY STV_DEFAULT"
_Z17RNA_CalcularSaidaP10redeNeurali:
.text._Z17RNA_CalcularSaidaP10redeNeurali:
[----:B------:R-:W-:Y:S08]  /*0000*/  LDC R1, c[0x0][0x37c] ;  /* 0x0000df00ff017b82 */ /* 0x000ff00000000800 */
[----:B------:R-:W0:Y:S01]  /*0010*/  LDC R0, c[0x0][0x360] ;  /* 0x0000d800ff007b82 */ /* 0x000e220000000800 */
[----:B------:R-:W1:Y:S01]  /*0020*/  S2R R2, SR_TID.X ;  /* 0x0000000000027919 */ /* 0x000e620000002100 */
[----:B------:R-:W2:Y:S06]  /*0030*/  LDCU.64 UR6, c[0x0][0x358] ;  /* 0x00006b00ff0677ac */ /* 0x000eac0008000a00 */
[----:B------:R-:W3:Y:S01]  /*0040*/  S2UR UR4, SR_CTAID.X ;  /* 0x00000000000479c3 */ /* 0x000ee20000002500 */
[C---:B0-----:R-:W-:Y:S01]  /*0050*/  ISETP.GE.U32.AND P0, PT, R0.reuse, 0x2, PT ;  /* 0x000000020000780c */ /* 0x041fe20003f06070 */
[----:B---3--:R-:W-:-:S12]  /*0060*/  IMAD R3, R0, UR4, RZ ;  /* 0x0000000400037c24 */ /* 0x008fd8000f8e02ff */
[----:B-12---:R-:W-:Y:S05]  /*0070*/  @!P0 BRA `(.L_x_0) ;  /* 0x0000000800c48947 */ /* 0x006fea0003800000 */
[----:B------:R-:W-:Y:S01]  /*0080*/  IMAD.IADD R4, R3, 0x1, R2 ;  /* 0x0000000103047824 */ /* 0x000fe200078e0202 */
[----:B------:R-:W-:-:S06]  /*0090*/  UMOV UR4, 0x1 ;  /* 0x0000000100047882 */ /* 0x000fcc0000000000 */
.L_x_7:
[----:B0-----:R-:W0:Y:S02]  /*00a0*/  LDC.64 R8, c[0x0][0x380] ;  /* 0x0000e000ff087b82 */ /* 0x001e240000000a00 */
[----:B0-----:R-:W2:Y:S01]  /*00b0*/  LDG.E R5, desc[UR6][R8.64+0x8] ;  /* 0x0000080608057981 */ /* 0x001ea2000c1e1900 */
[----:B------:R-:W-:-:S03]  /*00c0*/  CS2R R18, SRZ ;  /* 0x0000000000127805 */ /* 0x000fc6000001ff00 */
[----:B------:R0:W5:Y:S01]  /*00d0*/  LDG.E.64 R10, desc[UR6][R8.64+0x10] ;  /* 0x00001006080a7981 */ /* 0x000162000c1e1b00 */
[----:B--2---:R-:W-:-:S13]  /*00e0*/  ISETP.GE.AND P0, PT, R5, 0x1, PT ;  /* 0x000000010500780c */ /* 0x004fda0003f06270 */
[----:B0-----:R-:W-:Y:S05]  /*00f0*/  @!P0 BRA `(.L_x_1) ;  /* 0x00000008006c8947 */ /* 0x001fea0003800000 */
[C---:B------:R-:W-:Y:S01]  /*0100*/  ISETP.GE.U32.AND P0, PT, R5.reuse, 0x4, PT ;  /* 0x000000040500780c */ /* 0x040fe20003f06070 */
[----:B------:R-:W5:Y:S01]  /*0110*/  LDG.E.64 R8, desc[UR6][R8.64] ;  /* 0x0000000608087981 */ /* 0x000f62000c1e1b00 */
[----:B------:R-:W-:Y:S01]  /*0120*/  VIADD R26, R4, UR4 ;  /* 0x00000004041a7c36 */ /* 0x000fe20008000000 */
[----:B------:R-:W-:Y:S01]  /*0130*/  LOP3.LUT R27, R5, 0x3, RZ, 0xc0, !PT ;  /* 0x00000003051b7812 */ /* 0x000fe200078ec0ff */
[----:B------:R-:W-:Y:S01]  /*0140*/  IMAD.MOV.U32 R29, RZ, RZ, RZ ;  /* 0x000000ffff1d7224 */ /* 0x000fe200078e00ff */
[----:B------:R-:W-:-:S08]  /*0150*/  CS2R R18, SRZ ;  /* 0x0000000000127805 */ /* 0x000fd0000001ff00 */
[----:B------:R-:W-:Y:S05]  /*0160*/  @!P0 BRA `(.L_x_2) ;  /* 0x0000000800048947 */ /* 0x000fea0003800000 */
[----:B-----5:R-:W2:Y:S01]  /*0170*/  LDG.E.64 R6, desc[UR6][R10.64] ;  /* 0x000000060a067981 */ /* 0x020ea2000c1e1b00 */
[----:B------:R-:W-:-:S04]  /*0180*/  LOP3.LUT R29, R5, 0x7ffffffc, RZ, 0xc0, !PT ;  /* 0x7ffffffc051d7812 */ /* 0x000fc800078ec0ff */
[----:B------:R-:W-:Y:S01]  /*0190*/  ISETP.GT.AND P0, PT, R29, RZ, PT ;  /* 0x000000ff1d00720c */ /* 0x000fe20003f04270 */
[----:B------:R-:W-:Y:S01]  /*01a0*/  HFMA2 R28, -RZ, RZ, 0, 0 ;  /* 0x00000000ff1c7431 */ /* 0x000fe200000001ff */
[----:B------:R-:W-:Y:S01]  /*01b0*/  CS2R R18, SRZ ;  /* 0x0000000000127805 */ /* 0x000fe2000001ff00 */
[----:B--2---:R-:W-:-:S06]  /*01c0*/  IMAD.WIDE.U32 R6, R26, 0x20, R6 ;  /* 0x000000201a067825 */ /* 0x004fcc00078e0006 */
[----:B------:R-:W5:Y:S04]  /*01d0*/  LDG.E.64 R6, desc[UR6][R6.64] ;  /* 0x0000000606067981 */ /* 0x000f68000c1e1b00 */
[----:B------:R-:W-:Y:S05]  /*01e0*/  @!P0 BRA `(.L_x_3) ;  /* 0x0000000400a08947 */ /* 0x000fea0003800000 */
[----:B------:R-:W-:Y:S01]  /*01f0*/  IMAD.IADD R5, R29, 0x1, -R28 ;  /* 0x000000011d057824 */ /* 0x000fe200078e0a1c */
[----:B------:R-:W-:-:S04]  /*0200*/  PLOP3.LUT P0, PT, PT, PT, PT, 0x80, 0x8 ;  /* 0x000000000008781c */ /* 0x000fc80003f0f070 */
[----:B------:R-:W-:-:S13]  /*0210*/  ISETP.GT.AND P1, PT, R5, 0xc, PT ;  /* 0x0000000c0500780c */ /* 0x000fda0003f24270 */
[----:B------:R-:W-:Y:S05]  /*0220*/  @!P1 BRA `(.L_x_4) ;  /* 0x0000000400009947 */ /* 0x000fea0003800000 */
[----:B------:R-:W-:Y:S01]  /*0230*/  PLOP3.LUT P0, PT, PT, PT, PT, 0x8, 0x80 ;  /* 0x000000000080781c */ /* 0x000fe20003f0e170 */
[----:B------:R-:W-:-:S12]  /*0240*/  VIADD R5, R29, 0xfffffff4 ;  /* 0xfffffff41d057836 */ /* 0x000fd80000000000 */
.L_x_5:
[----:B------:R-:W-:-:S04]  /*0250*/  IMAD.WIDE.U32 R24, R28, 0x20, R8 ;  /* 0x000000201c187825 */ /* 0x000fc800078e0008 */
[----:B-----5:R-:W-:Y:S01]  /*0260*/  IMAD.WIDE.U32 R22, R28, 0x8, R6 ;  /* 0x000000081c167825 */ /* 0x020fe200078e0006 */
[----:B------:R-:W2:Y:S04]  /*0270*/  LDG.E.64 R16, desc[UR6][R24.64+0x10] ;  /* 0x0000100618107981 */ /* 0x000ea8000c1e1b00 */
[----:B------:R-:W2:Y:S04]  /*0280*/  LDG.E.64 R14, desc[UR6][R22.64] ;  /* 0x00000006160e7981 */ /* 0x000ea8000c1e1b00 */
[----:B------:R-:W3:Y:S04]  /*0290*/  LDG.E.64 R12, desc[UR6][R24.64+0x30] ;  /* 0x00003006180c7981 */ /* 0x000ee8000c1e1b00 */
[----:B------:R-:W3:Y:S01]  /*02a0*/  LDG.E.64 R20, desc[UR6][R22.64+0x8] ;  /* 0x0000080616147981 */ /* 0x000ee2000c1e1b00 */
[----:B--2---:R-:W-:-:S03]  /*02b0*/  DFMA R14, R16, R14, R18 ;  /* 0x0000000e100e722b */ /* 0x004fc60000000012 */
[----:B------:R-:W2:Y:S04]  /*02c0*/  LDG.E.64 R16, desc[UR6][R24.64+0x50] ;  /* 0x0000500618107981 */ /* 0x000ea8000c1e1b00 */
[----:B------:R-:W4:Y:S01]  /*02d0*/  LDG.E.64 R18, desc[UR6][R22.64+0x18] ;  /* 0x0000180616127981 */ /* 0x000f22000c1e1b00 */
[----:B---3--:R-:W-:-:S03]  /*02e0*/  DFMA R20, R12, R20, R14 ;  /* 0x000000140c14722b */ /* 0x008fc6000000000e */
[----:B------:R-:W2:Y:S04]  /*02f0*/  LDG.E.64 R14, desc[UR6][R22.64+0x10] ;  /* 0x00001006160e7981 */ /* 0x000ea8000c1e1b00 */
[----:B------:R0:W4:Y:S01]  /*0300*/  LDG.E.64 R12, desc[UR6][R24.64+0x70] ;  /* 0x00007006180c7981 */ /* 0x000122000c1e1b00 */
[----:B--2---:R-:W-:Y:S01]  /*0310*/  DFMA R14, R16, R14, R20 ;  /* 0x0000000e100e722b */ /* 0x004fe20000000014 */
[----:B------:R-:W-:-:S04]  /*0320*/  VIADD R17, R28, 0x4 ;  /* 0x000000041c117836 */ /* 0x000fc80000000000 */
[----:B0-----:R-:W-:-:S04]  /*0330*/  IMAD.WIDE.U32 R24, R17, 0x20, R8 ;  /* 0x0000002011187825 */ /* 0x001fc800078e0008 */
[----:B------:R-:W-:Y:S01]  /*0340*/  IMAD.WIDE.U32 R22, R17, 0x8, R6 ;  /* 0x0000000811167825 */ /* 0x000fe200078e0006 */
[----:B----4-:R-:W-:Y:S01]  /*0350*/  DFMA R18, R12, R18, R14 ;  /* 0x000000120c12722b */ /* 0x010fe2000000000e */
[----:B------:R-:W2:Y:S04]  /*0360*/  LDG.E.64 R16, desc[UR6][R24.64+0x10] ;  /* 0x0000100618107981 */ /* 0x000ea8000c1e1b00 */
[----:B------:R-:W2:Y:S04]  /*0370*/  LDG.E.64 R14, desc[UR6][R22.64] ;  /* 0x00000006160e7981 */ /* 0x000ea8000c1e1b00 */
[----:B------:R-:W3:Y:S04]  /*0380*/  LDG.E.64 R12, desc[UR6][R24.64+0x30] ;  /* 0x00003006180c7981 */ /* 0x000ee8000c1e1b00 */
[----:B------:R-:W3:Y:S01]  /*0390*/  LDG.E.64 R20, desc[UR6][R22.64+0x8] ;  /* 0x0000080616147981 */ /* 0x000ee2000c1e1b00 */
[----:B--2---:R-:W-:-:S03]  /*03a0*/  DFMA R14, R16, R14, R18 ;  /* 0x0000000e100e722b */ /* 0x004fc60000000012 */
[----:B------:R-:W2:Y:S04]  /*03b0*/  LDG.E.64 R16, desc[UR6][R24.64+0x50] ;  /* 0x0000500618107981 */ /* 0x000ea8000c1e1b00 */
[----:B------:R0:W4:Y:S01]  /*03c0*/  LDG.E.64 R18, desc[UR6][R22.64+0x18] ;  /* 0x0000180616127981 */ /* 0x000122000c1e1b00 */
[----:B---3--:R-:W-:-:S03]  /*03d0*/  DFMA R20, R12, R20, R14 ;  /* 0x000000140c14722b */ /* 0x008fc6000000000e */
[----:B------:R-:W2:Y:S04]  /*03e0*/  LDG.E.64 R14, desc[UR6][R22.64+0x10] ;  /* 0x00001006160e7981 */ /* 0x000ea8000c1e1b00 */
[----:B------:R1:W4:Y:S01]  /*03f0*/  LDG.E.64 R12, desc[UR6][R24.64+0x70] ;  /* 0x00007006180c7981 */ /* 0x000322000c1e1b00 */
[----:B--2---:R-:W-:Y:S01]  /*0400*/  DFMA R14, R16, R14, R20 ;  /* 0x0000000e100e722b */ /* 0x004fe20000000014 */
[----:B------:R-:W-:-:S05]  /*0410*/  IADD3 R17, PT, PT, R28, 0x8, RZ ;  /* 0x000000081c117810 */ /* 0x000fca0007ffe0ff */
[----:B0-----:R-:W-:-:S04]  /*0420*/  IMAD.WIDE.U32 R22, R17, 0x20, R8 ;  /* 0x0000002011167825 */ /* 0x001fc800078e0008 */
[----:B-1----:R-:W-:Y:S01]  /*0430*/  IMAD.WIDE.U32 R24, R17, 0x8, R6 ;  /* 0x0000000811187825 */ /* 0x002fe200078e0006 */
[----:B----4-:R-:W-:Y:S01]  /*0440*/  DFMA R18, R12, R18, R14 ;  /* 0x000000120c12722b */ /* 0x010fe2000000000e */
[----:B------:R-:W2:Y:S04]  /*0450*/  LDG.E.64 R16, desc[UR6][R22.64+0x10] ;  /* 0x0000100616107981 */ /* 0x000ea8000c1e1b00 */
[----:B------:R-:W2:Y:S04]  /*0460*/  LDG.E.64 R14, desc[UR6][R24.64] ;  /* 0x00000006180e7981 */ /* 0x000ea8000c1e1b00 */
[----:B------:R-:W3:Y:S04]  /*0470*/  LDG.E.64 R12, desc[UR6][R22.64+0x30] ;  /* 0x00003006160c7981 */ /* 0x000ee8000c1e1b00 */
[----:B------:R-:W3:Y:S01]  /*0480*/  LDG.E.64 R20, desc[UR6][R24.64+0x8] ;  /* 0x0000080618147981 */ /* 0x000ee2000c1e1b00 */
[----:B--2---:R-:W-:-:S03]  /*0490*/  DFMA R14, R16, R14, R18 ;  /* 0x0000000e100e722b */ /* 0x004fc60000000012 */
[----:B------:R-:W2:Y:S04]  /*04a0*/  LDG.E.64 R18, desc[UR6][R22.64+0x70] ;  /* 0x0000700616127981 */ /* 0x000ea8000c1e1b00 */
[----:B------:R-:W2:Y:S01]  /*04b0*/  LDG.E.64 R16, desc[UR6][R24.64+0x18] ;  /* 0x0000180618107981 */ /* 0x000ea2000c1e1b00 */
[----:B---3--:R-:W-:-:S03]  /*04c0*/  DFMA R20, R12, R20, R14 ;  /* 0x000000140c14722b */ /* 0x008fc6000000000e */
[----:B------:R-:W3:Y:S04]  /*04d0*/  LDG.E.64 R14, desc[UR6][R22.64+0x50] ;  /* 0x00005006160e7981 */ /* 0x000ee8000c1e1b00 */
[----:B------:R-:W3:Y:S02]  /*04e0*/  LDG.E.64 R12, desc[UR6][R24.64+0x10] ;  /* 0x00001006180c7981 */ /* 0x000ee4000c1e1b00 */
[----:B---3--:R-:W-:Y:S01]  /*04f0*/  DFMA R20, R14, R12, R20 ;  /* 0x0000000c0e14722b */ /* 0x008fe20000000014 */
[----:B------:R-:W-:-:S04]  /*0500*/  VIADD R15, R28, 0xc ;  /* 0x0000000c1c0f7836 */ /* 0x000fc80000000000 */
[----:B------:R-:W-:-:S04]  /*0510*/  IMAD.WIDE.U32 R12, R15, 0x20, R8 ;  /* 0x000000200f0c7825 */ /* 0x000fc800078e0008 */
[----:B------:R-:W-:Y:S01]  /*0520*/  IMAD.WIDE.U32 R14, R15, 0x8, R6 ;  /* 0x000000080f0e7825 */ /* 0x000fe200078e0006 */
[----:B--2---:R-:W-:Y:S01]  /*0530*/  DFMA R16, R18, R16, R20 ;  /* 0x000000101210722b */ /* 0x004fe20000000014 */
[----:B------:R-:W2:Y:S04]  /*0540*/  LDG.E.64 R22, desc[UR6][R12.64+0x30] ;  /* 0x000030060c167981 */ /* 0x000ea8000c1e1b00 */
[----:B------:R-:W3:Y:S04]  /*0550*/  LDG.E.64 R18, desc[UR6][R12.64+0x10] ;  /* 0x000010060c127981 */ /* 0x000ee8000c1e1b00 */
[----:B------:R-:W3:Y:S04]  /*0560*/  LDG.E.64 R20, desc[UR6][R14.64] ;  /* 0x000000060e147981 */ /* 0x000ee8000c1e1b00 */
[----:B------:R-:W2:Y:S01]  /*0570*/  LDG.E.64 R24, desc[UR6][R14.64+0x8] ;  /* 0x000008060e187981 */ /* 0x000ea2000c1e1b00 */
[----:B---3--:R-:W-:-:S03]  /*0580*/  DFMA R16, R18, R20, R16 ;  /* 0x000000141210722b */ /* 0x008fc60000000010 */
[----:B------:R-:W3:Y:S04]  /*0590*/  LDG.E.64 R18, desc[UR6][R12.64+0x50] ;  /* 0x000050060c127981 */ /* 0x000ee8000c1e1b00 */
[----:B------:R-:W4:Y:S01]  /*05a0*/  LDG.E.64 R20, desc[UR6][R12.64+0x70] ;  /* 0x000070060c147981 */ /* 0x000f22000c1e1b00 */
[----:B--2---:R-:W-:-:S03]  /*05b0*/  DFMA R22, R22, R24, R16 ;  /* 0x000000181616722b */ /* 0x004fc60000000010 */
[----:B------:R-:W3:Y:S04]  /*05c0*/  LDG.E.64 R16, desc[UR6][R14.64+0x10] ;  /* 0x000010060e107981 */ /* 0x000ee8000c1e1b00 */
[----:B------:R-:W4:Y:S01]  /*05d0*/  LDG.E.64 R24, desc[UR6][R14.64+0x18] ;  /* 0x000018060e187981 */ /* 0x000f22000c1e1b00 */
[----:B------:R-:W-:-:S05]  /*05e0*/  VIADD R28, R28, 0x10 ;  /* 0x000000101c1c7836 */ /* 0x000fca0000000000 */
[----:B------:R-:W-:Y:S01]  /*05f0*/  ISETP.GE.AND P1, PT, R28, R5, PT ;  /* 0x000000051c00720c */ /* 0x000fe20003f26270 */
[----:B---3--:R-:W-:-:S08]  /*0600*/  DFMA R18, R18, R16, R22 ;  /* 0x000000101212722b */ /* 0x008fd00000000016 */
[----:B----4-:R-:W-:-:S04]  /*0610*/  DFMA R18, R20, R24, R18 ;  /* 0x000000181412722b */ /* 0x010fc80000000012 */
[----:B------:R-:W-:Y:S07]  /*0620*/  @!P1 BRA `(.L_x_5) ;  /* 0xfffffffc00089947 */ /* 0x000fee000383ffff */
.L_x_4:
[----:B------:R-:W-:-:S05]  /*0630*/  IMAD.IADD R5, R29, 0x1, -R28 ;  /* 0x000000011d057824 */ /* 0x000fca00078e0a1c */
[----:B------:R-:W-:-:S13]  /*0640*/  ISETP.GT.AND P1, PT, R5, 0x4, PT ;  /* 0x000000040500780c */ /* 0x000fda0003f24270 */
[----:B------:R-:W-:Y:S05]  /*0650*/  @!P1 BRA `(.L_x_6) ;  /* 0x00000000007c9947 */ /* 0x000fea0003800000 */
        /* <DEDUP_REMOVED lines=10> */
[----:B------:R0:W2:Y:S04]  /*0700*/  LDG.E.64 R14, desc[UR6][R20.64+0x10] ;  /* 0x00001006140e7981 */ /* 0x0000a8000c1e1b00 */
[----:B------:R1:W4:Y:S01]  /*0710*/  LDG.E.64 R12, desc[UR6][R22.64+0x70] ;  /* 0x00007006160c7981 */ /* 0x000322000c1e1b00 */
[----:B------:R-:W-:-:S05]  /*0720*/  IADD3 R5, PT, PT, R28, 0x4, RZ ;  /* 0x000000041c057810 */ /* 0x000fca0007ffe0ff */
[----:B0-----:R-:W-:-:S04]  /*0730*/  IMAD.WIDE.U32 R20, R5, 0x8, R6 ;  /* 0x0000000805147825 */ /* 0x001fc800078e0006 */
[----:B-1----:R-:W-:Y:S01]  /*0740*/  IMAD.WIDE.U32 R22, R5, 0x20, R8 ;  /* 0x0000002005167825 */ /* 0x002fe200078e0008 */
[----:B--2---:R-:W-:-:S04]  /*0750*/  DFMA R14, R16, R14, R18 ;  /* 0x0000000e100e722b */ /* 0x004fc80000000012 */
[----:B------:R-:W2:Y:S04]  /*0760*/  LDG.E.64 R18, desc[UR6][R22.64+0x10] ;  /* 0x0000100616127981 */ /* 0x000ea8000c1e1b00 */
[----:B------:R-:W3:Y:S01]  /*0770*/  LDG.E.64 R16, desc[UR6][R20.64+0x8] ;  /* 0x0000080614107981 */ /* 0x000ee2000c1e1b00 */
[----:B----4-:R-:W-:-:S03]  /*0780*/  DFMA R24, R12, R24, R14 ;  /* 0x000000180c18722b */ /* 0x010fc6000000000e */
[----:B------:R-:W2:Y:S04]  /*0790*/  LDG.E.64 R12, desc[UR6][R20.64] ;  /* 0x00000006140c7981 */ /* 0x000ea8000c1e1b00 */
[----:B------:R-:W3:Y:S01]  /*07a0*/  LDG.E.64 R14, desc[UR6][R22.64+0x30] ;  /* 0x00003006160e7981 */ /* 0x000ee2000c1e1b00 */
[----:B--2---:R-:W-:-:S03]  /*07b0*/  DFMA R12, R18, R12, R24 ;  /* 0x0000000c120c722b */ /* 0x004fc60000000018 */
[----:B------:R-:W2:Y:S04]  /*07c0*/  LDG.E.64 R18, desc[UR6][R22.64+0x70] ;  /* 0x0000700616127981 */ /* 0x000ea8000c1e1b00 */
[----:B------:R-:W2:Y:S01]  /*07d0*/  LDG.E.64 R24, desc[UR6][R20.64+0x18] ;  /* 0x0000180614187981 */ /* 0x000ea2000c1e1b00 */
[----:B---3--:R-:W-:-:S03]  /*07e0*/  DFMA R16, R14, R16, R12 ;  /* 0x000000100e10722b */ /* 0x008fc6000000000c */
[----:B------:R-:W3:Y:S04]  /*07f0*/  LDG.E.64 R14, desc[UR6][R22.64+0x50] ;  /* 0x00005006160e7981 */ /* 0x000ee8000c1e1b00 */
[----:B------:R-:W3:Y:S01]  /*0800*/  LDG.E.64 R12, desc[UR6][R20.64+0x10] ;  /* 0x00001006140c7981 */ /* 0x000ee2000c1e1b00 */
[----:B------:R-:W-:Y:S01]  /*0810*/  PLOP3.LUT P0, PT, PT, PT, PT, 0x8, 0x80 ;  /* 0x000000000080781c */ /* 0x000fe20003f0e170 */
[----:B------:R-:W-:Y:S01]  /*0820*/  VIADD R28, R28, 0x8 ;  /* 0x000000081c1c7836 */ /* 0x000fe20000000000 */
[----:B---3--:R-:W-:-:S08]  /*0830*/  DFMA R12, R14, R12, R16 ;  /* 0x0000000c0e0c722b */ /* 0x008fd00000000010 */
[----:B--2---:R-:W-:-:S11]  /*0840*/  DFMA R18, R18, R24, R12 ;  /* 0x000000181212722b */ /* 0x004fd6000000000c */
.L_x_6:
[----:B------:R-:W-:-:S13]  /*0850*/  ISETP.NE.OR P0, PT, R28, R29, P0 ;  /* 0x0000001d1c00720c */ /* 0x000fda0000705670 */
[----:B------:R-:W-:Y:S05]  /*0860*/  @!P0 BRA `(.L_x_2) ;  /* 0x0000000000448947 */ /* 0x000fea0003800000 */
.L_x_3:
        /* <DEDUP_REMOVED lines=11> */
[----:B------:R-:W4:Y:S01]  /*0920*/  LDG.E.64 R22, desc[UR6][R14.64+0x70] ;  /* 0x000070060e167981 */ /* 0x000f22000c1e1b00 */
[----:B------:R-:W-:-:S05]  /*0930*/  VIADD R28, R28, 0x4 ;  /* 0x000000041c1c7836 */ /* 0x000fca0000000000 */
[----:B------:R-:W-:Y:S01]  /*0940*/  ISETP.NE.AND P0, PT, R28, R29, PT ;  /* 0x0000001d1c00720c */ /* 0x000fe20003f05270 */
[----:B--2---:R-:W-:-:S08]  /*0950*/  DFMA R18, R18, R16, R20 ;  /* 0x000000101212722b */ /* 0x004fd00000000014 */
[----:B----4-:R-:W-:-:S04]  /*0960*/  DFMA R18, R22, R24, R18 ;  /* 0x000000181612722b */ /* 0x010fc80000000012 */
[----:B------:R-:W-:Y:S07]  /*0970*/  @P0 BRA `(.L_x_3) ;  /* 0xfffffffc00bc0947 */ /* 0x000fee000383ffff */
.L_x_2:
[----:B------:R-:W-:-:S13]  /*0980*/  ISETP.NE.AND P0, PT, R27, RZ, PT ;  /* 0x000000ff1b00720c */ /* 0x000fda0003f05270 */
[----:B------:R-:W-:Y:S05]  /*0990*/  @!P0 BRA `(.L_x_1) ;  /* 0x0000000000448947 */ /* 0x000fea0003800000 */
[----:B-----5:R-:W2:Y:S02]  /*09a0*/  LDG.E.64 R6, desc[UR6][R10.64] ;  /* 0x000000060a067981 */ /* 0x020ea4000c1e1b00 */
[----:B--2---:R-:W-:-:S06]  /*09b0*/  IMAD.WIDE.U32 R12, R26, 0x20, R6 ;  /* 0x000000201a0c7825 */ /* 0x004fcc00078e0006 */
[----:B------:R-:W2:Y:S01]  /*09c0*/  LDG.E.64 R12, desc[UR6][R12.64] ;  /* 0x000000060c0c7981 */ /* 0x000ea2000c1e1b00 */
[----:B------:R-:W-:-:S05]  /*09d0*/  IMAD.WIDE.U32 R8, R29, 0x20, R8 ;  /* 0x000000201d087825 */ /* 0x000fca00078e0008 */
[----:B------:R-:W3:Y:S01]  /*09e0*/  LDG.E.64 R6, desc[UR6][R8.64+0x10] ;  /* 0x0000100608067981 */ /* 0x000ee2000c1e1b00 */
[----:B------:R-:W-:Y:S01]  /*09f0*/  ISETP.NE.AND P0, PT, R27, 0x1, PT ;  /* 0x000000011b00780c */ /* 0x000fe20003f05270 */
[----:B--2---:R-:W-:-:S05]  /*0a00*/  IMAD.WIDE.U32 R20, R29, 0x8, R12 ;  /* 0x000000081d147825 */ /* 0x004fca00078e000c */
[----:B------:R-:W3:Y:S02]  /*0a10*/  LDG.E.64 R14, desc[UR6][R20.64] ;  /* 0x00000006140e7981 */ /* 0x000ee4000c1e1b00 */
[----:B---3--:R-:W-:-:S05]  /*0a20*/  DFMA R18, R6, R14, R18 ;  /* 0x0000000e0612722b */ /* 0x008fca0000000012 */
[----:B------:R-:W-:Y:S06]  /*0a30*/  @!P0 BRA `(.L_x_1) ;  /* 0x00000000001c8947 */ /* 0x000fec0003800000 */
[----:B------:R-:W-:Y:S01]  /*0a40*/  ISETP.NE.AND P0, PT, R27, 0x2, PT ;  /* 0x000000021b00780c */ /* 0x000fe20003f05270 */
[----:B------:R-:W2:Y:S04]  /*0a50*/  LDG.E.64 R6, desc[UR6][R8.64+0x30] ;  /* 0x0000300608067981 */ /* 0x000ea8000c1e1b00 */
[----:B------:R-:W2:Y:S08]  /*0a60*/  LDG.E.64 R12, desc[UR6][R20.64+0x8] ;  /* 0x00000806140c7981 */ /* 0x000eb0000c1e1b00 */
[----:B------:R-:W3:Y:S04]  /*0a70*/  @P0 LDG.E.64 R14, desc[UR6][R8.64+0x50] ;  /* 0x00005006080e0981 */ /* 0x000ee8000c1e1b00 */
[----:B------:R-:W3:Y:S01]  /*0a80*/  @P0 LDG.E.64 R16, desc[UR6][R20.64+0x10] ;  /* 0x0000100614100981 */ /* 0x000ee2000c1e1b00 */
[----:B--2---:R-:W-:-:S08]  /*0a90*/  DFMA R18, R6, R12, R18 ;  /* 0x0000000c0612722b */ /* 0x004fd00000000012 */
[----:B---3--:R-:W-:-:S11]  /*0aa0*/  @P0 DFMA R18, R14, R16, R18 ;  /* 0x000000100e12022b */ /* 0x008fd60000000012 */
.L_x_1:
[----:B-----5:R-:W2:Y:S01]  /*0ab0*/  LDG.E.64 R6, desc[UR6][R10.64] ;  /* 0x000000060a067981 */ /* 0x020ea2000c1e1b00 */
[----:B------:R-:W-:Y:S01]  /*0ac0*/  DSETP.GEU.AND P0, PT, R18, RZ, PT ;  /* 0x000000ff1200722a */ /* 0x000fe20003f0e000 */
[----:B------:R-:W-:Y:S01]  /*0ad0*/  VIADD R5, R4, UR4 ;  /* 0x0000000404057c36 */ /* 0x000fe20008000000 */
[----:B------:R-:W-:-:S04]  /*0ae0*/  USHF.L.U32 UR4, UR4, 0x1, URZ ;  /* 0x0000000104047899 */ /* 0x000fc800080006ff */
[----:B------:R-:W-:Y:S02]  /*0af0*/  FSEL R8, R18, RZ, P0 ;  /* 0x000000ff12087208 */ /* 0x000fe40000000000 */
[----:B------:R-:W-:Y:S02]  /*0b00*/  FSEL R9, R19, RZ, P0 ;  /* 0x000000ff13097208 */ /* 0x000fe40000000000 */
[----:B------:R-:W-:Y:S01]  /*0b10*/  ISETP.LE.U32.AND P0, PT, R0, UR4, PT ;  /* 0x0000000400007c0c */ /* 0x000fe2000bf03070 */
[----:B--2---:R-:W-:-:S05]  /*0b20*/  IMAD.WIDE.U32 R6, R5, 0x20, R6 ;  /* 0x0000002005067825 */ /* 0x004fca00078e0006 */
[----:B------:R0:W-:Y:S07]  /*0b30*/  STG.E.64 desc[UR6][R6.64+0x10], R8 ;  /* 0x0000100806007986 */ /* 0x0001ee000c101b06 */
[----:B------:R-:W-:Y:S05]  /*0b40*/  @!P0 BRA `(.L_x_7) ;  /* 0xfffffff400548947 */ /* 0x000fea000383ffff */
[----:B------:R-:W1:Y:S01]  /*0b50*/  S2UR UR5, SR_CgaCtaId ;  /* 0x00000000000579c3 */ /* 0x000e620000008800 */
[----:B------:R-:W-:Y:S02]  /*0b60*/  UMOV UR4, 0x400 ;  /* 0x0000040000047882 */ /* 0x000fe40000000000 */
[----:B-1----:R-:W-:-:S09]  /*0b70*/  ULEA UR4, UR5, UR4, 0x18 ;  /* 0x0000000405047291 */ /* 0x002fd2000f8ec0ff */
[----:B------:R1:W-:Y:S03]  /*0b80*/  STS.64 [UR4], R18 ;  /* 0x00000012ff007988 */ /* 0x0003e60008000a04 */
.L_x_0:
[----:B------:R-:W2:Y:S08]  /*0b90*/  LDC.64 R4, c[0x0][0x380] ;  /* 0x0000e000ff047b82 */ /* 0x000eb00000000a00 */
[----:B------:R-:W-:Y:S06]  /*0ba0*/  BAR.SYNC.DEFER_BLOCKING 0x0 ;  /* 0x0000000000007b1d */ /* 0x000fec0000010000 */
[----:B--2---:R-:W2:Y:S01]  /*0bb0*/  LDG.E R4, desc[UR6][R4.64+0x28] ;  /* 0x0000280604047981 */ /* 0x004ea2000c1e1900 */
[----:B------:R-:W-:-:S02]  /*0bc0*/  CS2R R24, SRZ ;  /* 0x0000000000187805 */ /* 0x000fc4000001ff00 */
[----:B--2---:R-:W-:-:S13]  /*0bd0*/  ISETP.GE.AND P0, PT, R4, 0x2, PT ;  /* 0x000000020400780c */ /* 0x004fda0003f06270 */
[----:B------:R-:W-:Y:S05]  /*0be0*/  @!P0 BRA `(.L_x_8) ;  /* 0x00000004006c8947 */ /* 0x000fea0003800000 */
[----:B0-----:R-:W-:Y:S01]  /*0bf0*/  MOV R6, R4 ;  /* 0x0000000400067202 */ /* 0x001fe20000000f00 */
[----:B------:R-:W-:Y:S02]  /*0c00*/  IMAD.IADD R4, R3, 0x1, R2 ;  /* 0x0000000103047824 */ /* 0x000fe400078e0202 */
[----:B------:R-:W-:-:S07]  /*0c10*/  IMAD.MOV.U32 R5, RZ, RZ, 0x1 ;  /* 0x00000001ff057424 */ /* 0x000fce00078e00ff */
.L_x_16:
[----:B------:R-:W-:Y:S02]  /*0c20*/  ISETP.GE.U32.AND P0, PT, R0, 0x2, PT ;  /* 0x000000020000780c */ /* 0x000fe40003f06070 */
[----:B------:R-:W-:-:S11]  /*0c30*/  MOV R24, R5 ;  /* 0x0000000500187202 */ /* 0x000fd60000000f00 */
[----:B0-23--:R-:W-:Y:S05]  /*0c40*/  @!P0 BRA `(.L_x_9) ;  /* 0x0000000400448947 */ /* 0x00dfea0003800000 */
[----:B------:R-:W-:-:S05]  /*0c50*/  UMOV UR4, 0x1 ;  /* 0x0000000100047882 */ /* 0x000fca0000000000 */
.L_x_15:
[----:B0-----:R-:W0:Y:S02]  /*0c60*/  LDC.64 R6, c[0x0][0x380] ;  /* 0x0000e000ff067b82 */ /* 0x001e240000000a00 */
[----:B0-2---:R-:W2:Y:S02]  /*0c70*/  LDG.E.64 R8, desc[UR6][R6.64+0x10] ;  /* 0x0000100606087981 */ /* 0x005ea4000c1e1b00 */
[----:B--2---:R-:W-:-:S05]  /*0c80*/  IMAD.WIDE.U32 R14, R5, 0x10, R8 ;  /* 0x00000010050e7825 */ /* 0x004fca00078e0008 */
[----:B------:R-:W2:Y:S02]  /*0c90*/  LDG.E R25, desc[UR6][R14.64+-0x8] ;  /* 0xfffff8060e197981 */ /* 0x000ea4000c1e1900 */
[----:B--2---:R-:W-:-:S13]  /*0ca0*/  ISETP.GT.AND P0, PT, R25, RZ, PT ;  /* 0x000000ff1900720c */ /* 0x004fda0003f04270 */
[----:B------:R-:W-:Y:S05]  /*0cb0*/  @P0 BRA `(.L_x_10) ;  /* 0x00000000000c0947 */ /* 0x000fea0003800000 */
[----:B------:R0:W5:Y:S01]  /*0cc0*/  LDG.E.64 R8, desc[UR6][R14.64] ;  /* 0x000000060e087981 */ /* 0x000162000c1e1b00 */
[----:B------:R-:W-:Y:S01]  /*0cd0*/  CS2R R20, SRZ ;  /* 0x0000000000147805 */ /* 0x000fe2000001ff00 */
[----:B------:R-:W-:Y:S06]  /*0ce0*/  BRA `(.L_x_11) ;  /* 0x0000000000f47947 */ /* 0x000fec0003800000 */
.L_x_10:
[----:B------:R-:W2:Y:S01]  /*0cf0*/  LDG.E.64 R8, desc[UR6][R14.64] ;  /* 0x000000060e087981 */ /* 0x000ea2000c1e1b00 */
[----:B------:R-:W-:Y:S01]  /*0d00*/  ISETP.GT.AND P1, PT, R25, 0x3, PT ;  /* 0x000000031900780c */ /* 0x000fe20003f24270 */
[----:B------:R-:W-:Y:S02]  /*0d10*/  VIADD R13, R4, UR4 ;  /* 0x00000004040d7c36 */ /* 0x000fe40008000000 */
[----:B------:R0:W5:Y:S01]  /*0d20*/  LDG.E.64 R10, desc[UR6][R14.64+-0x10] ;  /* 0xfffff0060e0a7981 */ /* 0x000162000c1e1b00 */
[----:B------:R-:W-:Y:S01]  /*0d30*/  PLOP3.LUT P0, PT, PT, PT, PT, 0x80, 0x8 ;  /* 0x000000000008781c */ /* 0x000fe20003f0f070 */
[----:B------:R-:W-:Y:S01]  /*0d40*/  IMAD.MOV.U32 R27, RZ, RZ, RZ ;  /* 0x000000ffff1b7224 */ /* 0x000fe200078e00ff */
[----:B------:R-:W-:Y:S01]  /*0d50*/  CS2R R20, SRZ ;  /* 0x0000000000147805 */ /* 0x000fe2000001ff00 */
[----:B--2---:R-:W-:-:S06]  /*0d60*/  IMAD.WIDE.U32 R12, R13, 0x20, R8 ;  /* 0x000000200d0c7825 */ /* 0x004fcc00078e0008 */
[----:B------:R-:W5:Y:S01]  /*0d70*/  LDG.E.64 R12, desc[UR6][R12.64] ;  /* 0x000000060c0c7981 */ /* 0x000f62000c1e1b00 */
[----:B0-----:R-:W-:Y:S05]  /*0d80*/  @!P1 BRA `(.L_x_12) ;  /* 0x0000000000709947 */ /* 0x001fea0003800000 */
[----:B------:R-:W-:Y:S02]  /*0d90*/  PLOP3.LUT P0, PT, PT, PT, PT, 0x8, 0x80 ;  /* 0x000000000080781c */ /* 0x000fe40003f0e170 */
[----:B------:R-:W-:-:S11]  /*0da0*/  IADD3 R22, PT, PT, R25, -0x3, RZ ;  /* 0xfffffffd19167810 */ /* 0x000fd60007ffe0ff */
.L_x_13:
[----:B-----5:R-:W-:-:S04]  /*0db0*/  IMAD.WIDE.U32 R16, R27, 0x20, R10 ;  /* 0x000000201b107825 */ /* 0x020fc800078e000a */
[C---:B-1----:R-:W-:Y:S02]  /*0dc0*/  IMAD.WIDE.U32 R18, R27.reuse, 0x8, R12 ;  /* 0x000000081b127825 */ /* 0x042fe400078e000c */
[----:B------:R-:W2:Y:S04]  /*0dd0*/  LDG.E.64 R16, desc[UR6][R16.64+0x10] ;  /* 0x0000100610107981 */ /* 0x000ea8000c1e1b00 */
[----:B------:R-:W2:Y:S01]  /*0de0*/  LDG.E.64 R14, desc[UR6][R18.64] ;  /* 0x00000006120e7981 */ /* 0x000ea2000c1e1b00 */
[----:B------:R-:W-:Y:S01]  /*0df0*/  VIADD R29, R27, 0x1 ;  /* 0x000000011b1d7836 */ /* 0x000fe20000000000 */
[----:B--2---:R-:W-:-:S03]  /*0e00*/  DFMA R20, R16, R14, R20 ;  /* 0x0000000e1014722b */ /* 0x004fc60000000014 */
[----:B------:R-:W-:-:S04]  /*0e10*/  IMAD.WIDE.U32 R14, R29, 0x20, R10 ;  /* 0x000000201d0e7825 */ /* 0x000fc800078e000a */
[----:B------:R-:W-:Y:S02]  /*0e20*/  IMAD.WIDE.U32 R28, R29, 0x8, R12 ;  /* 0x000000081d1c7825 */ /* 0x000fe400078e000c */
[----:B------:R-:W2:Y:S04]  /*0e30*/  LDG.E.64 R14, desc[UR6][R14.64+0x10] ;  /* 0x000010060e0e7981 */ /* 0x000ea8000c1e1b00 */
[----:B------:R0:W2:Y:S01]  /*0e40*/  LDG.E.64 R18, desc[UR6][R28.64] ;  /* 0x000000061c127981 */ /* 0x0000a2000c1e1b00 */
[----:B------:R-:W-:-:S04]  /*0e50*/  VIADD R23, R27, 0x2 ;  /* 0x000000021b177836 */ /* 0x000fc80000000000 */
[----:B0-----:R-:W-:-:S05]  /*0e60*/  IMAD.WIDE.U32 R28, R23, 0x8, R12 ;  /* 0x00000008171c7825 */ /* 0x001fca00078e000c */
[----:B------:R-:W3:Y:S01]  /*0e70*/  LDG.E.64 R16, desc[UR6][R28.64] ;  /* 0x000000061c107981 */ /* 0x000ee2000c1e1b00 */
[----:B--2---:R-:W-:Y:S01]  /*0e80*/  DFMA R18, R14, R18, R20 ;  /* 0x000000120e12722b */ /* 0x004fe20000000014 */
[----:B------:R-:W-:-:S06]  /*0e90*/  IMAD.WIDE.U32 R14, R23, 0x20, R10 ;  /* 0x00000020170e7825 */ /* 0x000fcc00078e000a */
[----:B------:R-:W3:Y:S01]  /*0ea0*/  LDG.E.64 R14, desc[UR6][R14.64+0x10] ;  /* 0x000010060e0e7981 */ /* 0x000ee2000c1e1b00 */
[C---:B------:R-:W-:Y:S01]  /*0eb0*/  IADD3 R21, PT, PT, R27.reuse, 0x3, RZ ;  /* 0x000000031b157810 */ /* 0x040fe20007ffe0ff */
[----:B------:R-:W-:Y:S01]  /*0ec0*/  VIADD R27, R27, 0x4 ;  /* 0x000000041b1b7836 */ /* 0x000fe20000000000 */
[----:B---3--:R-:W-:-:S03]  /*0ed0*/  DFMA R16, R14, R16, R18 ;  /* 0x000000100e10722b */ /* 0x008fc60000000012 */
[----:B------:R-:W-:-:S04]  /*0ee0*/  IMAD.WIDE.U32 R14, R21, 0x8, R12 ;  /* 0x00000008150e7825 */ /* 0x000fc800078e000c */
[----:B------:R-:W-:Y:S02]  /*0ef0*/  IMAD.WIDE.U32 R18, R21, 0x20, R10 ;  /* 0x0000002015127825 */ /* 0x000fe400078e000a */
[----:B------:R-:W2:Y:S04]  /*0f00*/  LDG.E.64 R14, desc[UR6][R14.64] ;  /* 0x000000060e0e7981 */ /* 0x000ea8000c1e1b00 */
[----:B------:R-:W2:Y:S01]  /*0f10*/  LDG.E.64 R20, desc[UR6][R18.64+0x10] ;  /* 0x0000100612147981 */ /* 0x000ea2000c1e1b00 */
[----:B------:R-:W-:Y:S01]  /*0f20*/  ISETP.GE.AND P1, PT, R27, R22, PT ;  /* 0x000000161b00720c */ /* 0x000fe20003f26270 */
[----:B--2---:R-:W-:-:S12]  /*0f30*/  DFMA R20, R20, R14, R16 ;  /* 0x0000000e1414722b */ /* 0x004fd80000000010 */
[----:B------:R-:W-:Y:S05]  /*0f40*/  @!P1 BRA `(.L_x_13) ;  /* 0xfffffffc00989947 */ /* 0x000fea000383ffff */
.L_x_12:
[----:B------:R-:W-:-:S05]  /*0f50*/  IMAD.IADD R14, R25, 0x1, -R27 ;  /* 0x00000001190e7824 */ /* 0x000fca00078e0a1b */
[----:B------:R-:W-:-:S13]  /*0f60*/  ISETP.GT.AND P1, PT, R14, 0x1, PT ;  /* 0x000000010e00780c */ /* 0x000fda0003f24270 */
[----:B------:R-:W-:Y:S05]  /*0f70*/  @!P1 BRA `(.L_x_14) ;  /* 0x0000000000349947 */ /* 0x000fea0003800000 */
[C---:B-1---5:R-:W-:Y:S01]  /*0f80*/  IMAD.WIDE.U32 R18, R27.reuse, 0x8, R12 ;  /* 0x000000081b127825 */ /* 0x062fe200078e000c */
[----:B------:R-:W-:-:S03]  /*0f90*/  IADD3 R23, PT, PT, R27, 0x1, RZ ;  /* 0x000000011b177810 */ /* 0x000fc60007ffe0ff */
[--C-:B------:R-:W-:Y:S02]  /*0fa0*/  IMAD.WIDE.U32 R28, R27, 0x20, R10.reuse ;  /* 0x000000201b1c7825 */ /* 0x100fe400078e000a */
[----:B------:R-:W2:Y:S02]  /*0fb0*/  LDG.E.64 R18, desc[UR6][R18.64] ;  /* 0x0000000612127981 */ /* 0x000ea4000c1e1b00 */
[C---:B------:R-:W-:Y:S02]  /*0fc0*/  IMAD.WIDE.U32 R14, R23.reuse, 0x20, R10 ;  /* 0x00000020170e7825 */ /* 0x040fe400078e000a */
[----:B------:R-:W2:Y:S02]  /*0fd0*/  LDG.E.64 R16, desc[UR6][R28.64+0x10] ;  /* 0x000010061c107981 */ /* 0x000ea4000c1e1b00 */
[----:B------:R-:W-:Y:S02]  /*0fe0*/  IMAD.WIDE.U32 R22, R23, 0x8, R12 ;  /* 0x0000000817167825 */ /* 0x000fe400078e000c */
[----:B------:R-:W3:Y:S04]  /*0ff0*/  LDG.E.64 R14, desc[UR6][R14.64+0x10] ;  /* 0x000010060e0e7981 */ /* 0x000ee8000c1e1b00 */
[----:B------:R-:W3:Y:S01]  /*1000*/  LDG.E.64 R22, desc[UR6][R22.64] ;  /* 0x0000000616167981 */ /* 0x000ee2000c1e1b00 */
[----:B------:R-:W-:Y:S01]  /*1010*/  PLOP3.LUT P0, PT, PT, PT, PT, 0x8, 0x80 ;  /* 0x000000000080781c */ /* 0x000fe20003f0e170 */
[----:B------:R-:W-:Y:S01]  /*1020*/  VIADD R27, R27, 0x2 ;  /* 0x000000021b1b7836 */ /* 0x000fe20000000000 */
[----:B--2---:R-:W-:-:S08]  /*1030*/  DFMA R16, R16, R18, R20 ;  /* 0x000000121010722b */ /* 0x004fd00000000014 */
[----:B---3--:R-:W-:-:S11]  /*1040*/  DFMA R20, R14, R22, R16 ;  /* 0x000000160e14722b */ /* 0x008fd60000000010 */
.L_x_14:
[----:B------:R-:W-:-:S13]  /*1050*/  ISETP.LT.OR P0, PT, R27, R25, P0 ;  /* 0x000000191b00720c */ /* 0x000fda0000701670 */
[----:B------:R-:W-:Y:S05]  /*1060*/  @!P0 BRA `(.L_x_11) ;  /* 0x0000000000148947 */ /* 0x000fea0003800000 */
[----:B-----5:R-:W-:-:S04]  /*1070*/  IMAD.WIDE.U32 R10, R27, 0x20, R10 ;  /* 0x000000201b0a7825 */ /* 0x020fc800078e000a */
[----:B------:R-:W-:Y:S02]  /*1080*/  IMAD.WIDE.U32 R12, R27, 0x8, R12 ;  /* 0x000000081b0c7825 */ /* 0x000fe400078e000c */
[----:B------:R-:W2:Y:S04]  /*1090*/  LDG.E.64 R10, desc[UR6][R10.64+0x10] ;  /* 0x000010060a0a7981 */ /* 0x000ea8000c1e1b00 */
[----:B------:R-:W2:Y:S02]  /*10a0*/  LDG.E.64 R12, desc[UR6][R12.64] ;  /* 0x000000060c0c7981 */ /* 0x000ea4000c1e1b00 */
[----:B--2---:R-:W-:-:S11]  /*10b0*/  DFMA R20, R10, R12, R20 ;  /* 0x0000000c0a14722b */ /* 0x004fd60000000014 */
.L_x_11:
[----:B------:R-:W-:Y:S01]  /*10c0*/  DSETP.GEU.AND P0, PT, R20, RZ, PT ;  /* 0x000000ff1400722a */ /* 0x000fe20003f0e000 */
[----:B-----5:R-:W-:Y:S01]  /*10d0*/  VIADD R13, R4, UR4 ;  /* 0x00000004040d7c36 */ /* 0x020fe20008000000 */
[----:B------:R-:W-:-:S03]  /*10e0*/  USHF.L.U32 UR4, UR4, 0x1, URZ ;  /* 0x0000000104047899 */ /* 0x000fc600080006ff */
[----:B------:R-:W-:Y:S01]  /*10f0*/  IMAD.WIDE.U32 R8, R13, 0x20, R8 ;  /* 0x000000200d087825 */ /* 0x000fe200078e0008 */
[----:B------:R-:W-:Y:S02]  /*1100*/  FSEL R10, R20, RZ, P0 ;  /* 0x000000ff140a7208 */ /* 0x000fe40000000000 */
[----:B------:R-:W-:Y:S02]  /*1110*/  FSEL R11, R21, RZ, P0 ;  /* 0x000000ff150b7208 */ /* 0x000fe40000000000 */
[----:B------:R-:W-:-:S03]  /*1120*/  ISETP.LE.U32.AND P0, PT, R0, UR4, PT ;  /* 0x0000000400007c0c */ /* 0x000fc6000bf03070 */
[----:B------:R2:W-:Y:S10]  /*1130*/  STG.E.64 desc[UR6][R8.64+0x10], R10 ;  /* 0x0000100a08007986 */ /* 0x0005f4000c101b06 */
[----:B------:R-:W-:Y:S05]  /*1140*/  @!P0 BRA `(.L_x_15) ;  /* 0xfffffff800c48947 */ /* 0x000fea000383ffff */
[----:B------:R3:W5:Y:S02]  /*1150*/  LDG.E R6, desc[UR6][R6.64+0x28] ;  /* 0x0000280606067981 */ /* 0x000764000c1e1900 */
.L_x_9:
[----:B------:R-:W-:-:S04]  /*1160*/  IADD3 R5, PT, PT, R5, 0x1, RZ ;  /* 0x0000000105057810 */ /* 0x000fc80007ffe0ff */
[----:B-----5:R-:W-:-:S13]  /*1170*/  ISETP.GE.AND P0, PT, R5, R6, PT ;  /* 0x000000060500720c */ /* 0x020fda0003f06270 */
[----:B------:R-:W-:Y:S05]  /*1180*/  @!P0 BRA `(.L_x_16) ;  /* 0xfffffff800a48947 */ /* 0x000fea000383ffff */
[----:B------:R-:W-:-:S07]  /*1190*/  IMAD.MOV.U32 R25, RZ, RZ, RZ ;  /* 0x000000ffff197224 */ /* 0x000fce00078e00ff */
.L_x_8:
[----:B------:R-:W4:Y:S01]  /*11a0*/  S2UR UR5, SR_CgaCtaId ;  /* 0x00000000000579c3 */ /* 0x000f220000008800 */
[----:B------:R-:W-:Y:S01]  /*11b0*/  ISETP.GE.U32.AND P0, PT, R0, 0x2, PT ;  /* 0x000000020000780c */ /* 0x000fe20003f06070 */
[----:B------:R-:W-:Y:S02]  /*11c0*/  UMOV UR4, 0x400 ;  /* 0x0000040000047882 */ /* 0x000fe40000000000 */
[----:B----4-:R-:W-:-:S09]  /*11d0*/  ULEA UR4, UR5, UR4, 0x18 ;  /* 0x0000000405047291 */ /* 0x010fd2000f8ec0ff */
[----:B------:R-:W-:Y:S01]  /*11e0*/  STS.64 [UR4], RZ ;  /* 0x000000ffff007988 */ /* 0x000fe20008000a04 */
[----:B------:R-:W-:Y:S05]  /*11f0*/  @!P0 EXIT ;  /* 0x000000000000894d */ /* 0x000fea0003800000 */
[----:B------:R-:W-:Y:S01]  /*1200*/  IMAD.IADD R2, R3, 0x1, R2 ;  /* 0x0000000103027824 */ /* 0x000fe200078e0202 */
[C---:B------:R-:W-:Y:S01]  /*1210*/  SHF.L.U64.HI R3, R24.reuse, 0x4, R25 ;  /* 0x0000000418037819 */ /* 0x040fe20000010219 */
[----:B------:R-:W-:Y:S01]  /*1220*/  UMOV UR4, 0x1 ;  /* 0x0000000100047882 */ /* 0x000fe20000000000 */
[----:B------:R-:W-:-:S07]  /*1230*/  SHF.L.U32 R4, R24, 0x4, RZ ;  /* 0x0000000418047819 */ /* 0x000fce00000006ff */
.L_x_22:
[----:B--2---:R-:W0:Y:S02]  /*1240*/  LDC.64 R10, c[0x0][0x380] ;  /* 0x0000e000ff0a7b82 */ /* 0x004e240000000a00 */
[----:B0--34-:R-:W2:Y:S02]  /*1250*/  LDG.E.64 R6, desc[UR6][R10.64+0x10] ;  /* 0x000010060a067981 */ /* 0x019ea4000c1e1b00 */
[----:B--2---:R-:W-:-:S05]  /*1260*/  IADD3 R8, P0, PT, R6, R4, RZ ;  /* 0x0000000406087210 */ /* 0x004fca0007f1e0ff */
[----:B------:R-:W-:Y:S02]  /*1270*/  IMAD.X R9, R7, 0x1, R3, P0 ;  /* 0x0000000107097824 */ /* 0x000fe400000e0603 */
[----:B------:R0:W5:Y:S04]  /*1280*/  LDG.E.64 R6, desc[UR6][R10.64+0x18] ;  /* 0x000018060a067981 */ /* 0x000168000c1e1b00 */
[----:B------:R-:W2:Y:S01]  /*1290*/  LDG.E R5, desc[UR6][R8.64+0x8] ;  /* 0x0000080608057981 */ /* 0x000ea2000c1e1900 */
[----:B------:R-:W-:Y:S02]  /*12a0*/  CS2R R24, SRZ ;  /* 0x0000000000187805 */ /* 0x000fe4000001ff00 */
[----:B--2---:R-:W-:-:S13]  /*12b0*/  ISETP.GE.AND P0, PT, R5, 0x1, PT ;  /* 0x000000010500780c */ /* 0x004fda0003f06270 */
[----:B0-----:R-:W-:Y:S05]  /*12c0*/  @!P0 BRA `(.L_x_17) ;  /* 0x00000008003c8947 */ /* 0x001fea0003800000 */
[----:B------:R-:W-:Y:S01]  /*12d0*/  ISETP.GE.U32.AND P1, PT, R5, 0x10, PT ;  /* 0x000000100500780c */ /* 0x000fe20003f26070 */
[----:B------:R-:W-:Y:S01]  /*12e0*/  VIADD R11, R2, UR4 ;  /* 0x00000004020b7c36 */ /* 0x000fe20008000000 */
[----:B------:R-:W5:Y:S03]  /*12f0*/  LDG.E.64 R8, desc[UR6][R8.64] ;  /* 0x0000000608087981 */ /* 0x000f66000c1e1b00 */
[----:B-----5:R-:W-:Y:S01]  /*1300*/  IMAD.WIDE.U32 R10, R11, 0x20, R6 ;  /* 0x000000200b0a7825 */ /* 0x020fe200078e0006 */
[----:B------:R-:W-:-:S03]  /*1310*/  LOP3.LUT R26, R5, 0xf, RZ, 0xc0, !PT ;  /* 0x0000000f051a7812 */ /* 0x000fc600078ec0ff */
[----:B------:R-:W-:Y:S01]  /*1320*/  HFMA2 R27, -RZ, RZ, 0, 0 ;  /* 0x00000000ff1b7431 */ /* 0x000fe200000001ff */
[----:B------:R-:W-:Y:S01]  /*1330*/  CS2R R24, SRZ ;  /* 0x0000000000187805 */ /* 0x000fe2000001ff00 */
[----:B------:R-:W5:Y:S01]  /*1340*/  LDG.E.64 R10, desc[UR6][R10.64] ;  /* 0x000000060a0a7981 */ /* 0x000f62000c1e1b00 */
[----:B------:R-:W-:Y:S01]  /*1350*/  ISETP.NE.AND P0, PT, R26, RZ, PT ;  /* 0x000000ff1a00720c */ /* 0x000fe20003f05270 */
[----:B------:R-:W-:-:S12]  /*1360*/  @!P1 BRA `(.L_x_18) ;  /* 0x0000000400089947 */ /* 0x000fd80003800000 */
[----:B-1----:R-:W-:Y:S02]  /*1370*/  IADD3 R18, P1, PT, R8, 0x110, RZ ;  /* 0x0000011008127810 */ /* 0x002fe40007f3e0ff */
[----:B------:R-:W-:Y:S02]  /*1380*/  CS2R R24, SRZ ;  /* 0x0000000000187805 */ /* 0x000fe4000001ff00 */
[----:B-----5:R-:W-:Y:S02]  /*1390*/  IADD3 R16, P2, PT, R10, 0x40, RZ ;  /* 0x000000400a107810 */ /* 0x020fe40007f5e0ff */
[----:B------:R-:W-:Y:S01]  /*13a0*/  LOP3.LUT R27, R5, 0x7ffffff0, RZ, 0xc0, !PT ;  /* 0x7ffffff0051b7812 */ /* 0x000fe200078ec0ff */
[----:B------:R-:W-:Y:S02]  /*13b0*/  IMAD.X R19, RZ, RZ, R9, P1 ;  /* 0x000000ffff137224 */ /* 0x000fe400008e0609 */
[----:B------:R-:W-:Y:S01]  /*13c0*/  IMAD.X R17, RZ, RZ, R11, P2 ;  /* 0x000000ffff117224 */ /* 0x000fe200010e060b */
[----:B------:R-:W-:-:S07]  /*13d0*/  IADD3 R28, PT, PT, -R27, RZ, RZ ;  /* 0x000000ff1b1c7210 */ /* 0x000fce0007ffe1ff */
.L_x_19:
[----:B------:R-:W-:Y:S01]  /*13e0*/  IMAD.MOV.U32 R12, RZ, RZ, R18 ;  /* 0x000000ffff0c7224 */ /* 0x000fe200078e0012 */
[----:B------:R-:W-:Y:S01]  /*13f0*/  MOV R14, R16 ;  /* 0x00000010000e7202 */ /* 0x000fe20000000f00 */
[----:B------:R-:W-:Y:S02]  /*1400*/  IMAD.MOV.U32 R13, RZ, RZ, R19 ;  /* 0x000000ffff0d7224 */ /* 0x000fe400078e0013 */
[----:B------:R-:W-:-:S03]  /*1410*/  IMAD.MOV.U32 R15, RZ, RZ, R17 ;  /* 0x000000ffff0f7224 */ /* 0x000fc600078e0011 */
        /* <DEDUP_REMOVED lines=10> */
[----:B--2---:R-:W-:-:S03]  /*14c0*/  DFMA R18, R20, R18, R22 ;  /* 0x000000121412722b */ /* 0x004fc60000000016 */
[----:B------:R-:W2:Y:S04]  /*14d0*/  LDG.E.64 R20, desc[UR6][R12.64+-0x80] ;  /* 0xffff80060c147981 */ /* 0x000ea8000c1e1b00 */
[----:B------:R-:W3:Y:S01]  /*14e0*/  LDG.E.64 R22, desc[UR6][R14.64+-0x18] ;  /* 0xffffe8060e167981 */ /* 0x000ee2000c1e1b00 */
[----:B----4-:R-:W-:-:S03]  /*14f0*/  DFMA R24, R16, R24, R18 ;  /* 0x000000181018722b */ /* 0x010fc60000000012 */
[----:B------:R-:W2:Y:S04]  /*1500*/  LDG.E.64 R18, desc[UR6][R14.64+-0x20] ;  /* 0xffffe0060e127981 */ /* 0x000ea8000c1e1b00 */
        /* <DEDUP_REMOVED lines=21> */
[----:B------:R-:W2:Y:S01]  /*1660*/  LDG.E.64 R20, desc[UR6][R14.64+0x20] ;  /* 0x000020060e147981 */ /* 0x000ea2000c1e1b00 */
[----:B----4-:R-:W-:-:S03]  /*1670*/  DFMA R24, R16, R24, R18 ;  /* 0x000000181018722b */ /* 0x010fc60000000012 */
[----:B------:R-:W3:Y:S04]  /*1680*/  LDG.E.64 R18, desc[UR6][R12.64+0xa0] ;  /* 0x0000a0060c127981 */ /* 0x000ee8000c1e1b00 */
[----:B------:R-:W3:Y:S01]  /*1690*/  LDG.E.64 R16, desc[UR6][R14.64+0x28] ;  /* 0x000028060e107981 */ /* 0x000ee2000c1e1b00 */
[----:B--2---:R-:W-:-:S03]  /*16a0*/  DFMA R20, R22, R20, R24 ;  /* 0x000000141614722b */ /* 0x004fc60000000018 */
[----:B------:R-:W2:Y:S04]  /*16b0*/  LDG.E.64 R22, desc[UR6][R12.64+0xe0] ;  /* 0x0000e0060c167981 */ /* 0x000ea8000c1e1b00 */
[----:B------:R-:W2:Y:S01]  /*16c0*/  LDG.E.64 R24, desc[UR6][R14.64+0x38] ;  /* 0x000038060e187981 */ /* 0x000ea2000c1e1b00 */
[----:B---3--:R-:W-:-:S03]  /*16d0*/  DFMA R16, R18, R16, R20 ;  /* 0x000000101210722b */ /* 0x008fc60000000014 */
[----:B------:R-:W3:Y:S04]  /*16e0*/  LDG.E.64 R18, desc[UR6][R12.64+0xc0] ;  /* 0x0000c0060c127981 */ /* 0x000ee8000c1e1b00 */
[----:B------:R-:W3:Y:S01]  /*16f0*/  LDG.E.64 R20, desc[UR6][R14.64+0x30] ;  /* 0x000030060e147981 */ /* 0x000ee2000c1e1b00 */
[----:B------:R-:W-:-:S05]  /*1700*/  VIADD R28, R28, 0x10 ;  /* 0x000000101c1c7836 */ /* 0x000fca0000000000 */
[----:B------:R-:W-:Y:S01]  /*1710*/  ISETP.NE.AND P1, PT, R28, RZ, PT ;  /* 0x000000ff1c00720c */ /* 0x000fe20003f25270 */
[----:B---3--:R-:W-:Y:S01]  /*1720*/  DFMA R16, R18, R20, R16 ;  /* 0x000000141210722b */ /* 0x008fe20000000010 */
[----:B------:R-:W-:-:S07]  /*1730*/  IADD3 R18, P2, PT, R12, 0x200, RZ ;  /* 0x000002000c127810 */ /* 0x000fce0007f5e0ff */
[----:B--2---:R-:W-:Y:S01]  /*1740*/  DFMA R24, R22, R24, R16 ;  /* 0x000000181618722b */ /* 0x004fe20000000010 */
[----:B------:R-:W-:Y:S02]  /*1750*/  IADD3 R16, P3, PT, R14, 0x80, RZ ;  /* 0x000000800e107810 */ /* 0x000fe40007f7e0ff */
[----:B------:R-:W-:-:S03]  /*1760*/  IADD3.X R19, PT, PT, RZ, R13, RZ, P2, !PT ;  /* 0x0000000dff137210 */ /* 0x000fc600017fe4ff */
[----:B------:R-:W-:Y:S01]  /*1770*/  IMAD.X R17, RZ, RZ, R15, P3 ;  /* 0x000000ffff117224 */ /* 0x000fe200018e060f */
[----:B------:R-:W-:Y:S07]  /*1780*/  @P1 BRA `(.L_x_19) ;  /* 0xfffffffc00141947 */ /* 0x000fee000383ffff */
.L_x_18:
[----:B------:R-:W-:Y:S05]  /*1790*/  @!P0 BRA `(.L_x_17) ;  /* 0x0000000400088947 */ /* 0x000fea0003800000 */
[----:B------:R-:W-:Y:S02]  /*17a0*/  ISETP.GE.U32.AND P0, PT, R26, 0x8, PT ;  /* 0x000000081a00780c */ /* 0x000fe40003f06070 */
[----:B------:R-:W-:-:S04]  /*17b0*/  LOP3.LUT R28, R5, 0x7, RZ, 0xc0, !PT ;  /* 0x00000007051c7812 */ /* 0x000fc800078ec0ff */
[----:B------:R-:W-:-:S07]  /*17c0*/  ISETP.NE.AND P1, PT, R28, RZ, PT ;  /* 0x000000ff1c00720c */ /* 0x000fce0003f25270 */
[----:B------:R-:W-:Y:S06]  /*17d0*/  @!P0 BRA `(.L_x_20) ;  /* 0x00000000006c8947 */ /* 0x000fec0003800000 */
[----:B------:R-:W-:-:S04]  /*17e0*/  IMAD.WIDE.U32 R14, R27, 0x20, R8 ;  /* 0x000000201b0e7825 */ /* 0x000fc800078e0008 */
[----:B-----5:R-:W-:Y:S01]  /*17f0*/  IMAD.WIDE.U32 R12, R27, 0x8, R10 ;  /* 0x000000081b0c7825 */ /* 0x020fe200078e000a */
[----:B------:R-:W2:Y:S04]  /*1800*/  LDG.E.64 R20, desc[UR6][R14.64+0x10] ;  /* 0x000010060e147981 */ /* 0x000ea8000c1e1b00 */
[----:B-1----:R-:W2:Y:S04]  /*1810*/  LDG.E.64 R18, desc[UR6][R12.64] ;  /* 0x000000060c127981 */ /* 0x002ea8000c1e1b00 */
        /* <DEDUP_REMOVED lines=20> */
[----:B------:R-:W-:Y:S01]  /*1960*/  VIADD R27, R27, 0x8 ;  /* 0x000000081b1b7836 */ /* 0x000fe20000000000 */
[----:B---3--:R-:W-:-:S08]  /*1970*/  DFMA R16, R16, R18, R20 ;  /* 0x000000121010722b */ /* 0x008fd00000000014 */
[----:B--2---:R-:W-:-:S11]  /*1980*/  DFMA R24, R24, R22, R16 ;  /* 0x000000161818722b */ /* 0x004fd60000000010 */
.L_x_20:
[----:B------:R-:W-:Y:S05]  /*1990*/  @!P1 BRA `(.L_x_17) ;  /* 0x0000000000889947 */ /* 0x000fea0003800000 */
[----:B------:R-:W-:Y:S02]  /*19a0*/  ISETP.GE.U32.AND P0, PT, R28, 0x4, PT ;  /* 0x000000041c00780c */ /* 0x000fe40003f06070 */
[----:B------:R-:W-:-:S04]  /*19b0*/  LOP3.LUT R5, R5, 0x3, RZ, 0xc0, !PT ;  /* 0x0000000305057812 */ /* 0x000fc800078ec0ff */
[----:B------:R-:W-:-:S07]  /*19c0*/  ISETP.NE.AND P1, PT, R5, RZ, PT ;  /* 0x000000ff0500720c */ /* 0x000fce0003f25270 */
[----:B------:R-:W-:Y:S06]  /*19d0*/  @!P0 BRA `(.L_x_21) ;  /* 0x00000000003c8947 */ /* 0x000fec0003800000 */
[----:B-1----:R-:W-:-:S04]  /*19e0*/  IMAD.WIDE.U32 R18, R27, 0x20, R8 ;  /* 0x000000201b127825 */ /* 0x002fc800078e0008 */
[----:B-----5:R-:W-:Y:S01]  /*19f0*/  IMAD.WIDE.U32 R12, R27, 0x8, R10 ;  /* 0x000000081b0c7825 */ /* 0x020fe200078e000a */
[----:B------:R-:W2:Y:S04]  /*1a00*/  LDG.E.64 R22, desc[UR6][R18.64+0x10] ;  /* 0x0000100612167981 */ /* 0x000ea8000c1e1b00 */
[----:B------:R-:W2:Y:S04]  /*1a10*/  LDG.E.64 R20, desc[UR6][R12.64] ;  /* 0x000000060c147981 */ /* 0x000ea8000c1e1b00 */
[----:B------:R-:W3:Y:S04]  /*1a20*/  LDG.E.64 R14, desc[UR6][R18.64+0x30] ;  /* 0x00003006120e7981 */ /* 0x000ee8000c1e1b00 */
[----:B------:R-:W3:Y:S04]  /*1a30*/  LDG.E.64 R16, desc[UR6][R12.64+0x8] ;  /* 0x000008060c107981 */ /* 0x000ee8000c1e1b00 */
[----:B------:R-:W4:Y:S01]  /*1a40*/  LDG.E.64 R28, desc[UR6][R18.64+0x70] ;  /* 0x00007006121c7981 */ /* 0x000f22000c1e1b00 */
[----:B--2---:R-:W-:-:S03]  /*1a50*/  DFMA R24, R22, R20, R24 ;  /* 0x000000141618722b */ /* 0x004fc60000000018 */
[----:B------:R-:W2:Y:S04]  /*1a60*/  LDG.E.64 R20, desc[UR6][R18.64+0x50] ;  /* 0x0000500612147981 */ /* 0x000ea8000c1e1b00 */
[----:B------:R-:W2:Y:S04]  /*1a70*/  LDG.E.64 R22, desc[UR6][R12.64+0x10] ;  /* 0x000010060c167981 */ /* 0x000ea8000c1e1b00 */
[----:B------:R-:W4:Y:S01]  /*1a80*/  LDG.E.64 R12, desc[UR6][R12.64+0x18] ;  /* 0x000018060c0c7981 */ /* 0x000f22000c1e1b00 */
[----:B---3--:R-:W-:Y:S01]  /*1a90*/  DFMA R14, R14, R16, R24 ;  /* 0x000000100e0e722b */ /* 0x008fe20000000018 */
[----:B------:R-:W-:-:S07]  /*1aa0*/  IADD3 R27, PT, PT, R27, 0x4, RZ ;  /* 0x000000041b1b7810 */ /* 0x000fce0007ffe0ff */
[----:B--2---:R-:W-:-:S08]  /*1ab0*/  DFMA R14, R20, R22, R14 ;  /* 0x00000016140e722b */ /* 0x004fd0000000000e */
[----:B----4-:R-:W-:-:S11]  /*1ac0*/  DFMA R24, R28, R12, R14 ;  /* 0x0000000c1c18722b */ /* 0x010fd6000000000e */
.L_x_21:
[----:B------:R-:W-:Y:S05]  /*1ad0*/  @!P1 BRA `(.L_x_17) ;  /* 0x0000000000389947 */ /* 0x000fea0003800000 */
[----:B------:R-:W-:-:S04]  /*1ae0*/  IMAD.WIDE.U32 R8, R27, 0x20, R8 ;  /* 0x000000201b087825 */ /* 0x000fc800078e0008 */
[----:B-1---5:R-:W-:Y:S02]  /*1af0*/  IMAD.WIDE.U32 R18, R27, 0x8, R10 ;  /* 0x000000081b127825 */ /* 0x022fe400078e000a */
[----:B------:R-:W2:Y:S04]  /*1b00*/  LDG.E.64 R10, desc[UR6][R8.64+0x10] ;  /* 0x00001006080a7981 */ /* 0x000ea8000c1e1b00 */
[----:B------:R-:W2:Y:S01]  /*1b10*/  LDG.E.64 R12, desc[UR6][R18.64] ;  /* 0x00000006120c7981 */ /* 0x000ea2000c1e1b00 */
[----:B------:R-:W-:Y:S01]  /*1b20*/  ISETP.NE.AND P0, PT, R5, 0x1, PT ;  /* 0x000000010500780c */ /* 0x000fe20003f05270 */
[----:B--2---:R-:W-:-:S12]  /*1b30*/  DFMA R24, R10, R12, R24 ;  /* 0x0000000c0a18722b */ /* 0x004fd80000000018 */
[----:B------:R-:W-:Y:S05]  /*1b40*/  @!P0 BRA `(.L_x_17) ;  /* 0x00000000001c8947 */ /* 0x000fea0003800000 */
[----:B------:R-:W-:Y:S01]  /*1b50*/  ISETP.NE.AND P0, PT, R5, 0x2, PT ;  /* 0x000000020500780c */ /* 0x000fe20003f05270 */
[----:B------:R-:W2:Y:S04]  /*1b60*/  LDG.E.64 R10, desc[UR6][R8.64+0x30] ;  /* 0x00003006080a7981 */ /* 0x000ea8000c1e1b00 */
[----:B------:R-:W2:Y:S08]  /*1b70*/  LDG.E.64 R12, desc[UR6][R18.64+0x8] ;  /* 0x00000806120c7981 */ /* 0x000eb0000c1e1b00 */
[----:B------:R-:W3:Y:S04]  /*1b80*/  @P0 LDG.E.64 R14, desc[UR6][R8.64+0x50] ;  /* 0x00005006080e0981 */ /* 0x000ee8000c1e1b00 */
[----:B------:R-:W3:Y:S01]  /*1b90*/  @P0 LDG.E.64 R16, desc[UR6][R18.64+0x10] ;  /* 0x0000100612100981 */ /* 0x000ee2000c1e1b00 */
[----:B--2---:R-:W-:-:S08]  /*1ba0*/  DFMA R24, R10, R12, R24 ;  /* 0x0000000c0a18722b */ /* 0x004fd00000000018 */
[----:B---3--:R-:W-:-:S11]  /*1bb0*/  @P0 DFMA R24, R14, R16, R24 ;  /* 0x000000100e18022b */ /* 0x008fd60000000018 */
.L_x_17:
[----:B------:R-:W-:Y:S01]  /*1bc0*/  DSETP.GEU.AND P0, PT, R24, RZ, PT ;  /* 0x000000ff1800722a */ /* 0x000fe20003f0e000 */
[----:B------:R-:W-:Y:S01]  /*1bd0*/  VIADD R5, R2, UR4 ;  /* 0x0000000402057c36 */ /* 0x000fe20008000000 */
[----:B------:R-:W-:-:S03]  /*1be0*/  USHF.L.U32 UR4, UR4, 0x1, URZ ;  /* 0x0000000104047899 */ /* 0x000fc600080006ff */
[----:B-----5:R-:W-:Y:S01]  /*1bf0*/  IMAD.WIDE.U32 R6, R5, 0x20, R6 ;  /* 0x0000002005067825 */ /* 0x020fe200078e0006 */
[----:B------:R-:W-:Y:S02]  /*1c00*/  FSEL R8, R24, RZ, P0 ;  /* 0x000000ff18087208 */ /* 0x000fe40000000000 */
[----:B------:R-:W-:Y:S02]  /*1c10*/  FSEL R9, R25, RZ, P0 ;  /* 0x000000ff19097208 */ /* 0x000fe40000000000 */
[----:B------:R-:W-:-:S03]  /*1c20*/  ISETP.LE.U32.AND P0, PT, R0, UR4, PT ;  /* 0x0000000400007c0c */ /* 0x000fc6000bf03070 */
[----:B------:R4:W-:Y:S10]  /*1c30*/  STG.E.64 desc[UR6][R6.64+0x10], R8 ;  /* 0x0000100806007986 */ /* 0x0009f4000c101b06 */
[----:B------:R-:W-:Y:S05]  /*1c40*/  @!P0 BRA `(.L_x_22) ;  /* 0xfffffff4007c8947 */ /* 0x000fea000383ffff */
[----:B------:R-:W-:Y:S05]  /*1c50*/  EXIT ;  /* 0x000000000000794d */ /* 0x000fea0003800000 */
.L_x_23:
[----:B------:R-:W-:-:S00]  /*1c60*/  BRA `(.L_x_23) ;  /* 0xfffffffc00fc7947 */ /* 0x000fc0000383ffff */
[----:B------:R-:W-:-:S00]  /*1c70*/  NOP ;  /* 0x0000000000007918 */ /* 0x000fc00000000000 */
        /* <DEDUP_REMOVED lines=8> */
.L_x_24:


//--------------------- .nv.shared._Z17RNA_CalcularSaidaP10redeNeurali --------------------------
	.section	.nv.shared._Z17RNA_CalcularSaidaP10redeNeurali,"aw",@nobits
	.sectionflags	@""
	.align	8
.nv.shared._Z17RNA_CalcularSaidaP10redeNeurali:
	.zero		1032


//--------------------- .nv.shared.reserved.0     --------------------------
	.section	.nv.shared.reserved.0,"aw",@nobits
	.weak		__nv_reservedSMEM_offset_0_alias
	.size		__nv_reservedSMEM_offset_0_alias, 0, 64
	.other		__nv_reservedSMEM_offset_0_alias,@"STO_CUDA_RESERVED_SHARED STV_DEFAULT"
__nv_reservedSMEM_offset_0_alias:
	.zero		0
	.zero		64


//--------------------- .nv.constant0._Z17RNA_CalcularSaidaP10redeNeurali --------------------------
	.section	.nv.constant0._Z17RNA_CalcularSaidaP10redeNeurali,"a",@progbits
	.sectionflags	@""
	.align	4
.nv.constant0._Z17RNA_CalcularSaidaP10redeNeurali:
	.zero		908


//--------------------- SYMBOLS --------------------------

	.type		.nv.reservedSmem.offset0,@object
	.size		.nv.reservedSmem.offset0,0x4
	.type		.nv.reservedSmem.cap,@object
	.size		.nv.reservedSmem.cap,0x4
